// auto-generated by cutlass_sweep.gemm — config: {"arch": "sm_90", "cluster_m": 2, "cluster_n": 1, "dtype": "int8", "dtype_b": "int8", "layout": "nt", "stages": 0, "tile_k": 64, "tile_m": 192, "tile_n": 176}
#include "cutlass/cutlass.h"
#include "cutlass/gemm/collective/collective_builder.hpp"
#include "cutlass/gemm/device/gemm_universal_adapter.h"
#include "cutlass/gemm/kernel/gemm_universal.hpp"
#include "cutlass/epilogue/collective/collective_builder.hpp"

using ElemA = int8_t;
using ElemB = int8_t;
using ElemCD = int8_t;
using Acc  = int32_t;
using TileShape    = cute::Shape<cute::_192, cute::_176, cute::_64>;
using ClusterShape = cute::Shape<cute::_2, cute::_1, cute::_1>;

using CollectiveEpilogue = typename cutlass::epilogue::collective::CollectiveBuilder<
    cutlass::arch::Sm90, cutlass::arch::OpClassTensorOp,
    TileShape, ClusterShape,
    cutlass::epilogue::collective::EpilogueTileAuto,
    Acc, Acc,
    ElemCD, cutlass::layout::RowMajor, 128 / cutlass::sizeof_bits<ElemCD>::value,
    ElemCD, cutlass::layout::RowMajor, 128 / cutlass::sizeof_bits<ElemCD>::value,
    cutlass::epilogue::collective::EpilogueScheduleAuto
  >::CollectiveOp;

using CollectiveMainloop = typename cutlass::gemm::collective::CollectiveBuilder<
    cutlass::arch::Sm90, cutlass::arch::OpClassTensorOp,
    ElemA, cutlass::layout::RowMajor, 128 / cutlass::sizeof_bits<ElemA>::value,
    ElemB, cutlass::layout::ColumnMajor, 128 / cutlass::sizeof_bits<ElemB>::value,
    Acc,
    TileShape, ClusterShape,
    cutlass::gemm::collective::StageCountAutoCarveout<static_cast<int>(sizeof(typename CollectiveEpilogue::SharedStorage))>,
    cutlass::gemm::collective::KernelScheduleAuto
  >::CollectiveOp;

using GemmKernel = cutlass::gemm::kernel::GemmUniversal<
    cute::Shape<int,int,int,int>,
    CollectiveMainloop,
    CollectiveEpilogue
>;
using Gemm = cutlass::gemm::device::GemmUniversalAdapter<GemmKernel>;

// Force the device kernel symbol into the cubin without needing a host main.
auto* _anchor = &cutlass::device_kernel<GemmKernel>;


// ===== COMPILED SASS (sm_90a) =====

	.target	sm_90a

	.elftype	@"ET_EXEC"


//--------------------- .note.nv.tkinfo           --------------------------
	.section	.note.nv.tkinfo,"",@"SHT_NOTE"
	.sectionflags	@"SHF_NOTE_NV_TKINFO"
	.tkinfo
        /*0018*/ 	.word	0x00000002
        /*0030*/ 	.string	""
        /*0030*/ 	.string	"ptxas"
        /*0030*/ 	.string	"Cuda compilation tools, release 13.0, V13.0.88"
        /*0030*/ 	.string	"Build cuda_13.0.r13.0/compiler.36424714_0"
        /*0030*/ 	.string	"-arch sm_90a -m 64 "



//--------------------- .note.nv.cuinfo           --------------------------
	.section	.note.nv.cuinfo,"",@"SHT_NOTE"
	.sectionflags	@"SHF_NOTE_NV_CUINFO"
        /*0018*/ 	.short	0x0002
        /*001a*/ 	.short	0x005a
        /*001c*/ 	.short	0x0082
	.zero		2


//--------------------- .nv.info                  --------------------------
	.section	.nv.info,"",@"SHT_CUDA_INFO"
	.align	4


	//----- nvinfo : EIATTR_REGCOUNT
	.align		4
        /*0000*/ 	.byte	0x04, 0x2f
        /*0002*/ 	.short	(.L_15 - .L_14)
	.align		4
.L_14:
        /*0004*/ 	.word	index@(_ZN7cutlass13device_kernelINS_4gemm6kernel13GemmUniversalIN4cute5tupleIJiiiiEEENS1_10collective13CollectiveMmaINS1_34MainloopSm90TmaGmmaWarpSpecializedILi9ENS5_IJNS4_1CILi2EEENSA_ILi1EEESC_EEENS1_35KernelTmaWarpSpecializedCooperativeEEENS5_IJNSA_ILi192EEENSA_ILi176EEENSA_ILi64EEEEEEaNS5_IJlSC_lEEEaSK_NS4_8TiledMMAINS4_8MMA_AtomIJNS4_4SM904GMMA26MMA_64x16x32_S32S8S8_SS_TNEEEENS4_6LayoutISD_NS5_IJSC_NSA_ILi0EEESS_EEEEENS5_IJNS4_10UnderscoreESV_SV_EEEEENS4_13SM90_TMA_LOADENS4_14ComposedLayoutINS4_7SwizzleILi2ELi4ELi3EEENS4_18smem_ptr_flag_bitsILi8EEENSR_INS5_IJNSA_ILi8EEESI_EEENS5_IJSI_SC_EEEEEEEvNS4_8identityENS4_23SM90_TMA_LOAD_MULTICASTES18_vS19_EENS_8epilogue10collective6detail29Sm90TmaWarpSpecializedAdapterINS1D_15DefaultEpilogueIaSK_SK_NS1C_6thread17LinearCombinationIaLi1EiiLNS1H_9ScaleType4KindE0ELNS_15FloatRoundStyleE2EaEENS1_15EpilogueDefaultEEEEEvvEEEEvNT_6ParamsE)
        /*0008*/ 	.word	0x000000a8


	//----- nvinfo : EIATTR_FRAME_SIZE
	.align		4
.L_15:
        /*000c*/ 	.byte	0x04, 0x11
        /*000e*/ 	.short	(.L_17 - .L_16)
	.align		4
.L_16:
        /*0010*/ 	.word	index@(_ZN7cutlass13device_kernelINS_4gemm6kernel13GemmUniversalIN4cute5tupleIJiiiiEEENS1_10collective13CollectiveMmaINS1_34MainloopSm90TmaGmmaWarpSpecializedILi9ENS5_IJNS4_1CILi2EEENSA_ILi1EEESC_EEENS1_35KernelTmaWarpSpecializedCooperativeEEENS5_IJNSA_ILi192EEENSA_ILi176EEENSA_ILi64EEEEEEaNS5_IJlSC_lEEEaSK_NS4_8TiledMMAINS4_8MMA_AtomIJNS4_4SM904GMMA26MMA_64x16x32_S32S8S8_SS_TNEEEENS4_6LayoutISD_NS5_IJSC_NSA_ILi0EEESS_EEEEENS5_IJNS4_10UnderscoreESV_SV_EEEEENS4_13SM90_TMA_LOADENS4_14ComposedLayoutINS4_7SwizzleILi2ELi4ELi3EEENS4_18smem_ptr_flag_bitsILi8EEENSR_INS5_IJNSA_ILi8EEESI_EEENS5_IJSI_SC_EEEEEEEvNS4_8identityENS4_23SM90_TMA_LOAD_MULTICASTES18_vS19_EENS_8epilogue10collective6detail29Sm90TmaWarpSpecializedAdapterINS1D_15DefaultEpilogueIaSK_SK_NS1C_6thread17LinearCombinationIaLi1EiiLNS1H_9ScaleType4KindE0ELNS_15FloatRoundStyleE2EaEENS1_15EpilogueDefaultEEEEEvvEEEEvNT_6ParamsE)
        /*0014*/ 	.word	0x00000008


	//----- nvinfo : EIATTR_MIN_STACK_SIZE
	.align		4
.L_17:
        /*0018*/ 	.byte	0x04, 0x12
        /*001a*/ 	.short	(.L_19 - .L_18)
	.align		4
.L_18:
        /*001c*/ 	.word	index@(_ZN7cutlass13device_kernelINS_4gemm6kernel13GemmUniversalIN4cute5tupleIJiiiiEEENS1_10collective13CollectiveMmaINS1_34MainloopSm90TmaGmmaWarpSpecializedILi9ENS5_IJNS4_1CILi2EEENSA_ILi1EEESC_EEENS1_35KernelTmaWarpSpecializedCooperativeEEENS5_IJNSA_ILi192EEENSA_ILi176EEENSA_ILi64EEEEEEaNS5_IJlSC_lEEEaSK_NS4_8TiledMMAINS4_8MMA_AtomIJNS4_4SM904GMMA26MMA_64x16x32_S32S8S8_SS_TNEEEENS4_6LayoutISD_NS5_IJSC_NSA_ILi0EEESS_EEEEENS5_IJNS4_10UnderscoreESV_SV_EEEEENS4_13SM90_TMA_LOADENS4_14ComposedLayoutINS4_7SwizzleILi2ELi4ELi3EEENS4_18smem_ptr_flag_bitsILi8EEENSR_INS5_IJNSA_ILi8EEESI_EEENS5_IJSI_SC_EEEEEEEvNS4_8identityENS4_23SM90_TMA_LOAD_MULTICASTES18_vS19_EENS_8epilogue10collective6detail29Sm90TmaWarpSpecializedAdapterINS1D_15DefaultEpilogueIaSK_SK_NS1C_6thread17LinearCombinationIaLi1EiiLNS1H_9ScaleType4KindE0ELNS_15FloatRoundStyleE2EaEENS1_15EpilogueDefaultEEEEEvvEEEEvNT_6ParamsE)
        /*0020*/ 	.word	0x00000008
.L_19:


//--------------------- .nv.compat                --------------------------
	.section	.nv.compat,"",@"SHT_CUDA_COMPAT_INFO"
	.align	4
        /*0000*/ 	.byte	0x02, 0x09, 0x01, 0x00, 0x02, 0x02, 0x04, 0x00, 0x02, 0x05, 0x05, 0x00, 0x03, 0x07, 0x01, 0x01
        /*0010*/ 	.byte	0x02, 0x03, 0x01, 0x00, 0x02, 0x06, 0x01, 0x00, 0x04, 0x0b, 0x08, 0x00, 0x00, 0x00, 0x00, 0x00
        /*0020*/ 	.byte	0x00, 0x00, 0x00, 0x00


//--------------------- .nv.info._ZN7cutlass13device_kernelINS_4gemm6kernel13GemmUniversalIN4cute5tupleIJiiiiEEENS1_10collective13CollectiveMmaINS1_34MainloopSm90TmaGmmaWarpSpecializedILi9ENS5_IJNS4_1CILi2EEENSA_ILi1EEESC_EEENS1_35KernelTmaWarpSpecializedCooperativeEEENS5_IJNSA_ILi192EEENSA_ILi176EEENSA_ILi64EEEEEEaNS5_IJlSC_lEEEaSK_NS4_8TiledMMAINS4_8MMA_AtomIJNS4_4SM904GMMA26MMA_64x16x32_S32S8S8_SS_TNEEEENS4_6LayoutISD_NS5_IJSC_NSA_ILi0EEESS_EEEEENS5_IJNS4_10UnderscoreESV_SV_EEEEENS4_13SM90_TMA_LOADENS4_14ComposedLayoutINS4_7SwizzleILi2ELi4ELi3EEENS4_18smem_ptr_flag_bitsILi8EEENSR_INS5_IJNSA_ILi8EEESI_EEENS5_IJSI_SC_EEEEEEEvNS4_8identityENS4_23SM90_TMA_LOAD_MULTICASTES18_vS19_EENS_8epilogue10collective6detail29Sm90TmaWarpSpecializedAdapterINS1D_15DefaultEpilogueIaSK_SK_NS1C_6thread17LinearCombinationIaLi1EiiLNS1H_9ScaleType4KindE0ELNS_15FloatRoundStyleE2EaEENS1_15EpilogueDefaultEEEEEvvEEEEvNT_6ParamsE --------------------------
	.section	.nv.info._ZN7cutlass13device_kernelINS_4gemm6kernel13GemmUniversalIN4cute5tupleIJiiiiEEENS1_10collective13CollectiveMmaINS1_34MainloopSm90TmaGmmaWarpSpecializedILi9ENS5_IJNS4_1CILi2EEENSA_ILi1EEESC_EEENS1_35KernelTmaWarpSpecializedCooperativeEEENS5_IJNSA_ILi192EEENSA_ILi176EEENSA_ILi64EEEEEEaNS5_IJlSC_lEEEaSK_NS4_8TiledMMAINS4_8MMA_AtomIJNS4_4SM904GMMA26MMA_64x16x32_S32S8S8_SS_TNEEEENS4_6LayoutISD_NS5_IJSC_NSA_ILi0EEESS_EEEEENS5_IJNS4_10UnderscoreESV_SV_EEEEENS4_13SM90_TMA_LOADENS4_14ComposedLayoutINS4_7SwizzleILi2ELi4ELi3EEENS4_18smem_ptr_flag_bitsILi8EEENSR_INS5_IJNSA_ILi8EEESI_EEENS5_IJSI_SC_EEEEEEEvNS4_8identityENS4_23SM90_TMA_LOAD_MULTICASTES18_vS19_EENS_8epilogue10collective6detail29Sm90TmaWarpSpecializedAdapterINS1D_15DefaultEpilogueIaSK_SK_NS1C_6thread17LinearCombinationIaLi1EiiLNS1H_9ScaleType4KindE0ELNS_15FloatRoundStyleE2EaEENS1_15EpilogueDefaultEEEEEvvEEEEvNT_6ParamsE,"",@"SHT_CUDA_INFO"
	.sectionflags	@""
	.align	4


	//----- nvinfo : EIATTR_CUDA_API_VERSION
	.align		4
        /*0000*/ 	.byte	0x04, 0x37
        /*0002*/ 	.short	(.L_21 - .L_20)
.L_20:
        /*0004*/ 	.word	0x00000082


	//----- nvinfo : EIATTR_KPARAM_INFO
	.align		4
.L_21:
        /*0008*/ 	.byte	0x04, 0x17
        /*000a*/ 	.short	(.L_23 - .L_22)
.L_22:
        /*000c*/ 	.word	0x00000000
        /*0010*/ 	.short	0x0000
        /*0012*/ 	.short	0x0070
        /*0014*/ 	.byte	0x00, 0xf0, 0x01, 0x10


	//----- nvinfo : EIATTR_SPARSE_MMA_MASK
	.align		4
.L_23:
        /*0018*/ 	.byte	0x03, 0x50
        /*001a*/ 	.short	0x0000


	//----- nvinfo : EIATTR_MAXREG_COUNT
	.align		4
        /*001c*/ 	.byte	0x03, 0x1b
        /*001e*/ 	.short	0x00a8


	//----- nvinfo : EIATTR_NUM_BARRIERS
	.align		4
        /*0020*/ 	.byte	0x02, 0x4c
        /*0022*/ 	.byte	0x01
	.zero		1


	//----- nvinfo : EIATTR_EXTERNS
	.align		4
        /*0024*/ 	.byte	0x04, 0x0f
        /*0026*/ 	.short	(.L_25 - .L_24)


	//   ....[0]....
	.align		4
.L_24:
        /*0028*/ 	.word	index@(__assertfail)


	//----- nvinfo : EIATTR_ANNOTATIONS
	.align		4
.L_25:
        /*002c*/ 	.byte	0x04, 0x55
        /*002e*/ 	.short	(.L_27 - .L_26)


	//   ....[0]....
.L_26:
        /*0030*/ 	.word	0x00000001
        /*0034*/ 	.byte	0x90, 0x0a, 0x00, 0x00, 0x01, 0x00, 0x00, 0x00, 0xa0, 0x0f, 0x00, 0x00, 0x01, 0x00, 0x00, 0x00
        /*0044*/ 	.byte	0xd0, 0x3c, 0x00, 0x00, 0x01, 0x00, 0x00, 0x00, 0x80, 0xc8, 0x00, 0x00, 0x01, 0x00, 0x00, 0x00
        /*0054*/ 	.byte	0x70, 0xce, 0x00, 0x00


	//----- nvinfo : EIATTR_MERCURY_ISA_VERSION
	.align		4
.L_27:
        /*0058*/ 	.byte	0x03, 0x5f
        /*005a*/ 	.short	0x0101


	//----- nvinfo : EIATTR_INT_WARP_WIDE_INSTR_OFFSETS
	.align		4
        /*005c*/ 	.byte	0x04, 0x31
        /*005e*/ 	.short	(.L_29 - .L_28)


	//   ....[0]....
.L_28:
        /*0060*/ 	.word	0x00000550


	//   ....[1]....
        /*0064*/ 	.word	0x00000570


	//   ....[2]....
        /*0068*/ 	.word	0x00000730


	//----- nvinfo : EIATTR_COOP_GROUP_MASK_REGIDS
	.align		4
.L_29:
        /*006c*/ 	.byte	0x04, 0x29
        /*006e*/ 	.short	(.L_31 - .L_30)


	//   ....[0]....
.L_30:
        /*0070*/ 	.word	0xffffffff


	//   ....[1]....
        /*0074*/ 	.word	0xffffffff


	//   ....[2]....
        /*0078*/ 	.word	0xffffffff


	//   ....[3]....
        /*007c*/ 	.word	0xffffffff


	//   ....[4]....
        /*0080*/ 	.word	0xffffffff


	//   ....[5]....
        /*0084*/ 	.word	0xffffffff


	//----- nvinfo : EIATTR_COOP_GROUP_INSTR_OFFSETS
	.align		4
.L_31:
        /*0088*/ 	.byte	0x04, 0x28
        /*008a*/ 	.short	(.L_33 - .L_32)


	//   ....[0]....
.L_32:
        /*008c*/ 	.word	0x00000070


	//   ....[1]....
        /*0090*/ 	.word	0x00000080


	//   ....[2]....
        /*0094*/ 	.word	0x00000140


	//   ....[3]....
        /*0098*/ 	.word	0x000003b0


	//   ....[4]....
        /*009c*/ 	.word	0x000008d0


	//   ....[5]....
        /*00a0*/ 	.word	0x00001370


	//----- nvinfo : EIATTR_REG_RECONFIG
	.align		4
.L_33:
        /*00a4*/ 	.byte	0x01, 0x54
	.zero		2


	//----- nvinfo : EIATTR_SYSCALL_OFFSETS
	.align		4
        /*00a8*/ 	.byte	0x04, 0x46
        /*00aa*/ 	.short	(.L_35 - .L_34)


	//   ....[0]....
.L_34:
        /*00ac*/ 	.word	0x00001530


	//----- nvinfo : EIATTR_MBARRIER_INSTR_OFFSETS
	.align		4
.L_35:
        /*00b0*/ 	.byte	0x04, 0x39
        /*00b2*/ 	.short	(.L_37 - .L_36)


	//   ....[0]....
.L_36:
        /*00b4*/ 	.word	0x00000260
        /*00b8*/ 	.word	0x000000ff
        /*00bc*/ 	.word	0x00000000
        /*00c0*/ 	.short	0x0100
        /*00c2*/ 	.byte	0x08
	.zero		1


	//   ....[1]....
        /*00c4*/ 	.word	0x00000270
        /*00c8*/ 	.word	0x000000ff
        /*00cc*/ 	.word	0x00000048
        /*00d0*/ 	.short	0x0100
        /*00d2*/ 	.byte	0x08
	.zero		1


	//   ....[2]....
        /*00d4*/ 	.word	0x00000280
        /*00d8*/ 	.word	0x000000ff
        /*00dc*/ 	.word	0x00000008
        /*00e0*/ 	.short	0x0100
        /*00e2*/ 	.byte	0x08
	.zero		1


	//   ....[3]....
        /*00e4*/ 	.word	0x00000290
        /*00e8*/ 	.word	0x000000ff
        /*00ec*/ 	.word	0x00000050
        /*00f0*/ 	.short	0x0100
        /*00f2*/ 	.byte	0x08
	.zero		1


	//   ....[4]....
        /*00f4*/ 	.word	0x000002a0
        /*00f8*/ 	.word	0x000000ff
        /*00fc*/ 	.word	0x00000010
        /*0100*/ 	.short	0x0100
        /*0102*/ 	.byte	0x08
	.zero		1


	//   ....[5]....
        /*0104*/ 	.word	0x000002b0
        /*0108*/ 	.word	0x000000ff
        /*010c*/ 	.word	0x00000058
        /*0110*/ 	.short	0x0100
        /*0112*/ 	.byte	0x08
	.zero		1


	//   ....[6]....
        /*0114*/ 	.word	0x000002c0
        /*0118*/ 	.word	0x000000ff
        /*011c*/ 	.word	0x00000018
        /*0120*/ 	.short	0x0100
        /*0122*/ 	.byte	0x08
	.zero		1


	//   ....[7]....
        /*0124*/ 	.word	0x000002d0
        /*0128*/ 	.word	0x000000ff
        /*012c*/ 	.word	0x00000060
        /*0130*/ 	.short	0x0100
        /*0132*/ 	.byte	0x08
	.zero		1


	//   ....[8]....
        /*0134*/ 	.word	0x000002e0
        /*0138*/ 	.word	0x000000ff
        /*013c*/ 	.word	0x00000020
        /*0140*/ 	.short	0x0100
        /*0142*/ 	.byte	0x08
	.zero		1


	//   ....[9]....
        /*0144*/ 	.word	0x000002f0
        /*0148*/ 	.word	0x000000ff
        /*014c*/ 	.word	0x00000068
        /*0150*/ 	.short	0x0100
        /*0152*/ 	.byte	0x08
	.zero		1


	//   ....[10]....
        /*0154*/ 	.word	0x00000300
        /*0158*/ 	.word	0x000000ff
        /*015c*/ 	.word	0x00000028
        /*0160*/ 	.short	0x0100
        /*0162*/ 	.byte	0x08
	.zero		1


	//   ....[11]....
        /*0164*/ 	.word	0x00000310
        /*0168*/ 	.word	0x000000ff
        /*016c*/ 	.word	0x00000070
        /*0170*/ 	.short	0x0100
        /*0172*/ 	.byte	0x08
	.zero		1


	//   ....[12]....
        /*0174*/ 	.word	0x00000320
        /*0178*/ 	.word	0x000000ff
        /*017c*/ 	.word	0x00000030
        /*0180*/ 	.short	0x0100
        /*0182*/ 	.byte	0x08
	.zero		1


	//   ....[13]....
        /*0184*/ 	.word	0x00000330
        /*0188*/ 	.word	0x000000ff
        /*018c*/ 	.word	0x00000078
        /*0190*/ 	.short	0x0100
        /*0192*/ 	.byte	0x08
	.zero		1


	//   ....[14]....
        /*0194*/ 	.word	0x00000340
        /*0198*/ 	.word	0x000000ff
        /*019c*/ 	.word	0x00000038
        /*01a0*/ 	.short	0x0100
        /*01a2*/ 	.byte	0x08
	.zero		1


	//   ....[15]....
        /*01a4*/ 	.word	0x00000350
        /*01a8*/ 	.word	0x000000ff
        /*01ac*/ 	.word	0x00000080
        /*01b0*/ 	.short	0x0100
        /*01b2*/ 	.byte	0x08
	.zero		1


	//   ....[16]....
        /*01b4*/ 	.word	0x00000360
        /*01b8*/ 	.word	0x000000ff
        /*01bc*/ 	.word	0x00000040
        /*01c0*/ 	.short	0x0100
        /*01c2*/ 	.byte	0x08
	.zero		1


	//   ....[17]....
        /*01c4*/ 	.word	0x00000370
        /*01c8*/ 	.word	0x000000ff
        /*01cc*/ 	.word	0x00000088
        /*01d0*/ 	.short	0x0100
        /*01d2*/ 	.byte	0x08
	.zero		1


	//   ....[18]....
        /*01d4*/ 	.word	0x000007c0
        /*01d8*/ 	.word	0x000000ff
        /*01dc*/ 	.word	0x000000a0
        /*01e0*/ 	.short	0x0100
        /*01e2*/ 	.byte	0x06
	.zero		1


	//   ....[19]....
        /*01e4*/ 	.word	0x00000860
        /*01e8*/ 	.word	0x000000ff
        /*01ec*/ 	.word	0x000000a8
        /*01f0*/ 	.short	0x0100
        /*01f2*/ 	.byte	0x06
	.zero		1


	//   ....[20]....
        /*01f4*/ 	.word	0x00001600
        /*01f8*/ 	.word	0x00000003
        /*01fc*/ 	.word	0x00000000
        /*0200*/ 	.short	0x010a
        /*0202*/ 	.byte	0x3f
	.zero		1


	//   ....[21]....
        /*0204*/ 	.word	0x00001640
        /*0208*/ 	.word	0x00000003
        /*020c*/ 	.word	0x00000000
        /*0210*/ 	.short	0x010a
        /*0212*/ 	.byte	0x3f
	.zero		1


	//   ....[22]....
        /*0214*/ 	.word	0x000028e0
        /*0218*/ 	.word	0x00000005
        /*021c*/ 	.word	0x00000000
        /*0220*/ 	.short	0x010a
        /*0222*/ 	.byte	0x3f
	.zero		1


	//   ....[23]....
        /*0224*/ 	.word	0x00002920
        /*0228*/ 	.word	0x00000005
        /*022c*/ 	.word	0x00000000
        /*0230*/ 	.short	0x010a
        /*0232*/ 	.byte	0x3f
	.zero		1


	//   ....[24]....
        /*0234*/ 	.word	0x00003a70
        /*0238*/ 	.word	0x00000005
        /*023c*/ 	.word	0x00000000
        /*0240*/ 	.short	0x0101
        /*0242*/ 	.byte	0x3f
	.zero		1


	//   ....[25]....
        /*0244*/ 	.word	0x00003c90
        /*0248*/ 	.word	0x00000003
        /*024c*/ 	.word	0x00000000
        /*0250*/ 	.short	0x0101
        /*0252*/ 	.byte	0x3f
	.zero		1


	//   ....[26]....
        /*0254*/ 	.word	0x0000d7d0
        /*0258*/ 	.word	0x00000014
        /*025c*/ 	.word	0x00000048
        /*0260*/ 	.short	0x010a
        /*0262*/ 	.byte	0x3f
	.zero		1


	//   ....[27]....
        /*0264*/ 	.word	0x0000db50
        /*0268*/ 	.word	0x00000005
        /*026c*/ 	.word	0x000000a8
        /*0270*/ 	.short	0x0101
        /*0272*/ 	.byte	0x3f
	.zero		1


	//   ....[28]....
        /*0274*/ 	.word	0x0000e2d0
        /*0278*/ 	.word	0x00000007
        /*027c*/ 	.word	0x00000000
        /*0280*/ 	.short	0x010a
        /*0282*/ 	.byte	0x3f
	.zero		1


	//   ....[29]....
        /*0284*/ 	.word	0x0000e350
        /*0288*/ 	.word	0x00000008
        /*028c*/ 	.word	0x00000000
        /*0290*/ 	.short	0x010a
        /*0292*/ 	.byte	0x3f
	.zero		1


	//   ....[30]....
        /*0294*/ 	.word	0x0000e3e0
        /*0298*/ 	.word	0x00000009
        /*029c*/ 	.word	0x00000000
        /*02a0*/ 	.short	0x010a
        /*02a2*/ 	.byte	0x3f
	.zero		1


	//   ....[31]....
        /*02a4*/ 	.word	0x0000e470
        /*02a8*/ 	.word	0x00000008
        /*02ac*/ 	.word	0x00000000
        /*02b0*/ 	.short	0x010a
        /*02b2*/ 	.byte	0x3f
	.zero		1


	//   ....[32]....
        /*02b4*/ 	.word	0x0000e500
        /*02b8*/ 	.word	0x00000009
        /*02bc*/ 	.word	0x00000000
        /*02c0*/ 	.short	0x010a
        /*02c2*/ 	.byte	0x3f
	.zero		1


	//   ....[33]....
        /*02c4*/ 	.word	0x0000e590
        /*02c8*/ 	.word	0x00000008
        /*02cc*/ 	.word	0x00000000
        /*02d0*/ 	.short	0x010a
        /*02d2*/ 	.byte	0x3f
	.zero		1


	//   ....[34]....
        /*02d4*/ 	.word	0x0000e620
        /*02d8*/ 	.word	0x00000009
        /*02dc*/ 	.word	0x00000000
        /*02e0*/ 	.short	0x010a
        /*02e2*/ 	.byte	0x3f
	.zero		1


	//   ....[35]....
        /*02e4*/ 	.word	0x0000e6b0
        /*02e8*/ 	.word	0x00000006
        /*02ec*/ 	.word	0x00000000
        /*02f0*/ 	.short	0x010a
        /*02f2*/ 	.byte	0x3f
	.zero		1


	//   ....[36]....
        /*02f4*/ 	.word	0x0000e740
        /*02f8*/ 	.word	0x00000003
        /*02fc*/ 	.word	0x00000000
        /*0300*/ 	.short	0x010a
        /*0302*/ 	.byte	0x3f
	.zero		1


	//   ....[37]....
        /*0304*/ 	.word	0x0000e7a0
        /*0308*/ 	.word	0x00000003
        /*030c*/ 	.word	0x00000000
        /*0310*/ 	.short	0x010a
        /*0312*/ 	.byte	0x3f
	.zero		1


	//   ....[38]....
        /*0314*/ 	.word	0x0000e7f0
        /*0318*/ 	.word	0x00000005
        /*031c*/ 	.word	0x00000000
        /*0320*/ 	.short	0x010a
        /*0322*/ 	.byte	0x3f
	.zero		1


	//   ....[39]....
        /*0324*/ 	.word	0x0000e8c0
        /*0328*/ 	.word	0x00000014
        /*032c*/ 	.word	0x00000048
        /*0330*/ 	.short	0x010a
        /*0332*/ 	.byte	0x3f
	.zero		1


	//   ....[40]....
        /*0334*/ 	.word	0x0000e990
        /*0338*/ 	.word	0x00000007
        /*033c*/ 	.word	0x00000000
        /*0340*/ 	.short	0x010a
        /*0342*/ 	.byte	0x3f
	.zero		1


	//   ....[41]....
        /*0344*/ 	.word	0x0000e9e0
        /*0348*/ 	.word	0x00000008
        /*034c*/ 	.word	0x00000000
        /*0350*/ 	.short	0x010a
        /*0352*/ 	.byte	0x3f
	.zero		1


	//   ....[42]....
        /*0354*/ 	.word	0x0000ea30
        /*0358*/ 	.word	0x00000009
        /*035c*/ 	.word	0x00000000
        /*0360*/ 	.short	0x010a
        /*0362*/ 	.byte	0x3f
	.zero		1


	//   ....[43]....
        /*0364*/ 	.word	0x0000ea80
        /*0368*/ 	.word	0x00000008
        /*036c*/ 	.word	0x00000000
        /*0370*/ 	.short	0x010a
        /*0372*/ 	.byte	0x3f
	.zero		1


	//   ....[44]....
        /*0374*/ 	.word	0x0000ead0
        /*0378*/ 	.word	0x00000009
        /*037c*/ 	.word	0x00000000
        /*0380*/ 	.short	0x010a
        /*0382*/ 	.byte	0x3f
	.zero		1


	//   ....[45]....
        /*0384*/ 	.word	0x0000eb20
        /*0388*/ 	.word	0x00000008
        /*038c*/ 	.word	0x00000000
        /*0390*/ 	.short	0x010a
        /*0392*/ 	.byte	0x3f
	.zero		1


	//   ....[46]....
        /*0394*/ 	.word	0x0000eb70
        /*0398*/ 	.word	0x00000009
        /*039c*/ 	.word	0x00000000
        /*03a0*/ 	.short	0x010a
        /*03a2*/ 	.byte	0x3f
	.zero		1


	//   ....[47]....
        /*03a4*/ 	.word	0x0000ebc0
        /*03a8*/ 	.word	0x00000006
        /*03ac*/ 	.word	0x00000000
        /*03b0*/ 	.short	0x010a
        /*03b2*/ 	.byte	0x3f
	.zero		1


	//----- nvinfo : EIATTR_NUM_MBARRIERS
	.align		4
.L_37:
        /*03b4*/ 	.byte	0x03, 0x38
        /*03b6*/ 	.short	0x0014


	//----- nvinfo : EIATTR_EXIT_INSTR_OFFSETS
	.align		4
        /*03b8*/ 	.byte	0x04, 0x1c
        /*03ba*/ 	.short	(.L_39 - .L_38)


	//   ....[0]....
.L_38:
        /*03bc*/ 	.word	0x00000a30


	//   ....[1]....
        /*03c0*/ 	.word	0x00001290


	//   ....[2]....
        /*03c4*/ 	.word	0x0000ceb0


	//   ....[3]....
        /*03c8*/ 	.word	0x0000d440


	//   ....[4]....
        /*03cc*/ 	.word	0x0000e790


	//----- nvinfo : EIATTR_MAX_THREADS
	.align		4
.L_39:
        /*03d0*/ 	.byte	0x04, 0x05
        /*03d2*/ 	.short	(.L_41 - .L_40)
.L_40:
        /*03d4*/ 	.word	0x00000180
        /*03d8*/ 	.word	0x00000001
        /*03dc*/ 	.word	0x00000001


	//----- nvinfo : EIATTR_CRS_STACK_SIZE
	.align		4
.L_41:
        /*03e0*/ 	.byte	0x04, 0x1e
        /*03e2*/ 	.short	(.L_43 - .L_42)
.L_42:
        /*03e4*/ 	.word	0x00000000


	//----- nvinfo : EIATTR_CBANK_PARAM_SIZE
	.align		4
.L_43:
        /*03e8*/ 	.byte	0x03, 0x19
        /*03ea*/ 	.short	0x0470


	//----- nvinfo : EIATTR_PARAM_CBANK
	.align		4
        /*03ec*/ 	.byte	0x04, 0x0a
        /*03ee*/ 	.short	(.L_45 - .L_44)
	.align		4
.L_44:
        /*03f0*/ 	.word	index@(.nv.constant0._ZN7cutlass13device_kernelINS_4gemm6kernel13GemmUniversalIN4cute5tupleIJiiiiEEENS1_10collective13CollectiveMmaINS1_34MainloopSm90TmaGmmaWarpSpecializedILi9ENS5_IJNS4_1CILi2EEENSA_ILi1EEESC_EEENS1_35KernelTmaWarpSpecializedCooperativeEEENS5_IJNSA_ILi192EEENSA_ILi176EEENSA_ILi64EEEEEEaNS5_IJlSC_lEEEaSK_NS4_8TiledMMAINS4_8MMA_AtomIJNS4_4SM904GMMA26MMA_64x16x32_S32S8S8_SS_TNEEEENS4_6LayoutISD_NS5_IJSC_NSA_ILi0EEESS_EEEEENS5_IJNS4_10UnderscoreESV_SV_EEEEENS4_13SM90_TMA_LOADENS4_14ComposedLayoutINS4_7SwizzleILi2ELi4ELi3EEENS4_18smem_ptr_flag_bitsILi8EEENSR_INS5_IJNSA_ILi8EEESI_EEENS5_IJSI_SC_EEEEEEEvNS4_8identityENS4_23SM90_TMA_LOAD_MULTICASTES18_vS19_EENS_8epilogue10collective6detail29Sm90TmaWarpSpecializedAdapterINS1D_15DefaultEpilogueIaSK_SK_NS1C_6thread17LinearCombinationIaLi1EiiLNS1H_9ScaleType4KindE0ELNS_15FloatRoundStyleE2EaEENS1_15EpilogueDefaultEEEEEvvEEEEvNT_6ParamsE)
        /*03f4*/ 	.short	0x0210
        /*03f6*/ 	.short	0x0470


	//----- nvinfo : EIATTR_SW_WAR
	.align		4
.L_45:
        /*03f8*/ 	.byte	0x04, 0x36
        /*03fa*/ 	.short	(.L_47 - .L_46)
.L_46:
        /*03fc*/ 	.word	0x00000008
.L_47:


//--------------------- .nv.callgraph             --------------------------
	.section	.nv.callgraph,"",@"SHT_CUDA_CALLGRAPH"
	.align	4
	.sectionentsize	8
	.align		4
        /*0000*/ 	.word	0x00000000
	.align		4
        /*0004*/ 	.word	0xffffffff
	.align		4
        /*0008*/ 	.word	index@(_ZN7cutlass13device_kernelINS_4gemm6kernel13GemmUniversalIN4cute5tupleIJiiiiEEENS1_10collective13CollectiveMmaINS1_34MainloopSm90TmaGmmaWarpSpecializedILi9ENS5_IJNS4_1CILi2EEENSA_ILi1EEESC_EEENS1_35KernelTmaWarpSpecializedCooperativeEEENS5_IJNSA_ILi192EEENSA_ILi176EEENSA_ILi64EEEEEEaNS5_IJlSC_lEEEaSK_NS4_8TiledMMAINS4_8MMA_AtomIJNS4_4SM904GMMA26MMA_64x16x32_S32S8S8_SS_TNEEEENS4_6LayoutISD_NS5_IJSC_NSA_ILi0EEESS_EEEEENS5_IJNS4_10UnderscoreESV_SV_EEEEENS4_13SM90_TMA_LOADENS4_14ComposedLayoutINS4_7SwizzleILi2ELi4ELi3EEENS4_18smem_ptr_flag_bitsILi8EEENSR_INS5_IJNSA_ILi8EEESI_EEENS5_IJSI_SC_EEEEEEEvNS4_8identityENS4_23SM90_TMA_LOAD_MULTICASTES18_vS19_EENS_8epilogue10collective6detail29Sm90TmaWarpSpecializedAdapterINS1D_15DefaultEpilogueIaSK_SK_NS1C_6thread17LinearCombinationIaLi1EiiLNS1H_9ScaleType4KindE0ELNS_15FloatRoundStyleE2EaEENS1_15EpilogueDefaultEEEEEvvEEEEvNT_6ParamsE)
	.align		4
        /*000c*/ 	.word	index@(__assertfail)
	.align		4
        /*0010*/ 	.word	0x00000000
	.align		4
        /*0014*/ 	.word	0xfffffffe
	.align		4
        /*0018*/ 	.word	0x00000000
	.align		4
        /*001c*/ 	.word	0xfffffffd
	.align		4
        /*0020*/ 	.word	0x00000000
	.align		4
        /*0024*/ 	.word	0xfffffffc


//--------------------- .nv.constant4             --------------------------
	.section	.nv.constant4,"a",@progbits
	.align	8
	.align		8
.nv.constant4:
        /*0000*/ 	.dword	__assertfail
	.align		8
        /*0008*/ 	.dword	__unnamed_1
	.align		8
        /*0010*/ 	.dword	_ZN40_INTERNAL_c755a38d_4_k_cu_07b78535_178024cuda3std3__45__cpo5beginE
	.align		8
        /*0018*/ 	.dword	_ZN40_INTERNAL_c755a38d_4_k_cu_07b78535_178024cuda3std3__45__cpo3endE
	.align		8
        /*0020*/ 	.dword	_ZN40_INTERNAL_c755a38d_4_k_cu_07b78535_178024cuda3std3__45__cpo6cbeginE
	.align		8
        /*0028*/ 	.dword	_ZN40_INTERNAL_c755a38d_4_k_cu_07b78535_178024cuda3std3__45__cpo4cendE
	.align		8
        /*0030*/ 	.dword	_ZN40_INTERNAL_c755a38d_4_k_cu_07b78535_178024cuda3std3__442_GLOBAL__N__c755a38d_4_k_cu_07b78535_178026ignoreE
	.align		8
        /*0038*/ 	.dword	_ZN40_INTERNAL_c755a38d_4_k_cu_07b78535_178024cuda3std3__419piecewise_constructE
	.align		8
        /*0040*/ 	.dword	_ZN40_INTERNAL_c755a38d_4_k_cu_07b78535_178024cuda3std3__48in_placeE
	.align		8
        /*0048*/ 	.dword	_ZN40_INTERNAL_c755a38d_4_k_cu_07b78535_178024cuda3std6ranges3__45__cpo4swapE
	.align		8
        /*0050*/ 	.dword	_ZN40_INTERNAL_c755a38d_4_k_cu_07b78535_178024cuda3std6ranges3__45__cpo9iter_moveE
	.align		8
        /*0058*/ 	.dword	_ZN40_INTERNAL_c755a38d_4_k_cu_07b78535_178024cute7productE
	.align		8
        /*0060*/ 	.dword	_ZN40_INTERNAL_c755a38d_4_k_cu_07b78535_178024cute1_E
	.align		8
        /*0068*/ 	.dword	$str$22
	.align		8
        /*0070*/ 	.dword	$str$23


//--------------------- .text._ZN7cutlass13device_kernelINS_4gemm6kernel13GemmUniversalIN4cute5tupleIJiiiiEEENS1_10collective13CollectiveMmaINS1_34MainloopSm90TmaGmmaWarpSpecializedILi9ENS5_IJNS4_1CILi2EEENSA_ILi1EEESC_EEENS1_35KernelTmaWarpSpecializedCooperativeEEENS5_IJNSA_ILi192EEENSA_ILi176EEENSA_ILi64EEEEEEaNS5_IJlSC_lEEEaSK_NS4_8TiledMMAINS4_8MMA_AtomIJNS4_4SM904GMMA26MMA_64x16x32_S32S8S8_SS_TNEEEENS4_6LayoutISD_NS5_IJSC_NSA_ILi0EEESS_EEEEENS5_IJNS4_10UnderscoreESV_SV_EEEEENS4_13SM90_TMA_LOADENS4_14ComposedLayoutINS4_7SwizzleILi2ELi4ELi3EEENS4_18smem_ptr_flag_bitsILi8EEENSR_INS5_IJNSA_ILi8EEESI_EEENS5_IJSI_SC_EEEEEEEvNS4_8identityENS4_23SM90_TMA_LOAD_MULTICASTES18_vS19_EENS_8epilogue10collective6detail29Sm90TmaWarpSpecializedAdapterINS1D_15DefaultEpilogueIaSK_SK_NS1C_6thread17LinearCombinationIaLi1EiiLNS1H_9ScaleType4KindE0ELNS_15FloatRoundStyleE2EaEENS1_15EpilogueDefaultEEEEEvvEEEEvNT_6ParamsE --------------------------
	.section	.text._ZN7cutlass13device_kernelINS_4gemm6kernel13GemmUniversalIN4cute5tupleIJiiiiEEENS1_10collective13CollectiveMmaINS1_34MainloopSm90TmaGmmaWarpSpecializedILi9ENS5_IJNS4_1CILi2EEENSA_ILi1EEESC_EEENS1_35KernelTmaWarpSpecializedCooperativeEEENS5_IJNSA_ILi192EEENSA_ILi176EEENSA_ILi64EEEEEEaNS5_IJlSC_lEEEaSK_NS4_8TiledMMAINS4_8MMA_AtomIJNS4_4SM904GMMA26MMA_64x16x32_S32S8S8_SS_TNEEEENS4_6LayoutISD_NS5_IJSC_NSA_ILi0EEESS_EEEEENS5_IJNS4_10UnderscoreESV_SV_EEEEENS4_13SM90_TMA_LOADENS4_14ComposedLayoutINS4_7SwizzleILi2ELi4ELi3EEENS4_18smem_ptr_flag_bitsILi8EEENSR_INS5_IJNSA_ILi8EEESI_EEENS5_IJSI_SC_EEEEEEEvNS4_8identityENS4_23SM90_TMA_LOAD_MULTICASTES18_vS19_EENS_8epilogue10collective6detail29Sm90TmaWarpSpecializedAdapterINS1D_15DefaultEpilogueIaSK_SK_NS1C_6thread17LinearCombinationIaLi1EiiLNS1H_9ScaleType4KindE0ELNS_15FloatRoundStyleE2EaEENS1_15EpilogueDefaultEEEEEvvEEEEvNT_6ParamsE,"ax",@progbits
	.align	128
.text._ZN7cutlass13device_kernelINS_4gemm6kernel13GemmUniversalIN4cute5tupleIJiiiiEEENS1_10collective13CollectiveMmaINS1_34MainloopSm90TmaGmmaWarpSpecializedILi9ENS5_IJNS4_1CILi2EEENSA_ILi1EEESC_EEENS1_35KernelTmaWarpSpecializedCooperativeEEENS5_IJNSA_ILi192EEENSA_ILi176EEENSA_ILi64EEEEEEaNS5_IJlSC_lEEEaSK_NS4_8TiledMMAINS4_8MMA_AtomIJNS4_4SM904GMMA26MMA_64x16x32_S32S8S8_SS_TNEEEENS4_6LayoutISD_NS5_IJSC_NSA_ILi0EEESS_EEEEENS5_IJNS4_10UnderscoreESV_SV_EEEEENS4_13SM90_TMA_LOADENS4_14ComposedLayoutINS4_7SwizzleILi2ELi4ELi3EEENS4_18smem_ptr_flag_bitsILi8EEENSR_INS5_IJNSA_ILi8EEESI_EEENS5_IJSI_SC_EEEEEEEvNS4_8identityENS4_23SM90_TMA_LOAD_MULTICASTES18_vS19_EENS_8epilogue10collective6detail29Sm90TmaWarpSpecializedAdapterINS1D_15DefaultEpilogueIaSK_SK_NS1C_6thread17LinearCombinationIaLi1EiiLNS1H_9ScaleType4KindE0ELNS_15FloatRoundStyleE2EaEENS1_15EpilogueDefaultEEEEEvvEEEEvNT_6ParamsE:
        .type           _ZN7cutlass13device_kernelINS_4gemm6kernel13GemmUniversalIN4cute5tupleIJiiiiEEENS1_10collective13CollectiveMmaINS1_34MainloopSm90TmaGmmaWarpSpecializedILi9ENS5_IJNS4_1CILi2EEENSA_ILi1EEESC_EEENS1_35KernelTmaWarpSpecializedCooperativeEEENS5_IJNSA_ILi192EEENSA_ILi176EEENSA_ILi64EEEEEEaNS5_IJlSC_lEEEaSK_NS4_8TiledMMAINS4_8MMA_AtomIJNS4_4SM904GMMA26MMA_64x16x32_S32S8S8_SS_TNEEEENS4_6LayoutISD_NS5_IJSC_NSA_ILi0EEESS_EEEEENS5_IJNS4_10UnderscoreESV_SV_EEEEENS4_13SM90_TMA_LOADENS4_14ComposedLayoutINS4_7SwizzleILi2ELi4ELi3EEENS4_18smem_ptr_flag_bitsILi8EEENSR_INS5_IJNSA_ILi8EEESI_EEENS5_IJSI_SC_EEEEEEEvNS4_8identityENS4_23SM90_TMA_LOAD_MULTICASTES18_vS19_EENS_8epilogue10collective6detail29Sm90TmaWarpSpecializedAdapterINS1D_15DefaultEpilogueIaSK_SK_NS1C_6thread17LinearCombinationIaLi1EiiLNS1H_9ScaleType4KindE0ELNS_15FloatRoundStyleE2EaEENS1_15EpilogueDefaultEEEEEvvEEEEvNT_6ParamsE,@function
        .size           _ZN7cutlass13device_kernelINS_4gemm6kernel13GemmUniversalIN4cute5tupleIJiiiiEEENS1_10collective13CollectiveMmaINS1_34MainloopSm90TmaGmmaWarpSpecializedILi9ENS5_IJNS4_1CILi2EEENSA_ILi1EEESC_EEENS1_35KernelTmaWarpSpecializedCooperativeEEENS5_IJNSA_ILi192EEENSA_ILi176EEENSA_ILi64EEEEEEaNS5_IJlSC_lEEEaSK_NS4_8TiledMMAINS4_8MMA_AtomIJNS4_4SM904GMMA26MMA_64x16x32_S32S8S8_SS_TNEEEENS4_6LayoutISD_NS5_IJSC_NSA_ILi0EEESS_EEEEENS5_IJNS4_10UnderscoreESV_SV_EEEEENS4_13SM90_TMA_LOADENS4_14ComposedLayoutINS4_7SwizzleILi2ELi4ELi3EEENS4_18smem_ptr_flag_bitsILi8EEENSR_INS5_IJNSA_ILi8EEESI_EEENS5_IJSI_SC_EEEEEEEvNS4_8identityENS4_23SM90_TMA_LOAD_MULTICASTES18_vS19_EENS_8epilogue10collective6detail29Sm90TmaWarpSpecializedAdapterINS1D_15DefaultEpilogueIaSK_SK_NS1C_6thread17LinearCombinationIaLi1EiiLNS1H_9ScaleType4KindE0ELNS_15FloatRoundStyleE2EaEENS1_15EpilogueDefaultEEEEEvvEEEEvNT_6ParamsE,(.L_x_438 - _ZN7cutlass13device_kernelINS_4gemm6kernel13GemmUniversalIN4cute5tupleIJiiiiEEENS1_10collective13CollectiveMmaINS1_34MainloopSm90TmaGmmaWarpSpecializedILi9ENS5_IJNS4_1CILi2EEENSA_ILi1EEESC_EEENS1_35KernelTmaWarpSpecializedCooperativeEEENS5_IJNSA_ILi192EEENSA_ILi176EEENSA_ILi64EEEEEEaNS5_IJlSC_lEEEaSK_NS4_8TiledMMAINS4_8MMA_AtomIJNS4_4SM904GMMA26MMA_64x16x32_S32S8S8_SS_TNEEEENS4_6LayoutISD_NS5_IJSC_NSA_ILi0EEESS_EEEEENS5_IJNS4_10UnderscoreESV_SV_EEEEENS4_13SM90_TMA_LOADENS4_14ComposedLayoutINS4_7SwizzleILi2ELi4ELi3EEENS4_18smem_ptr_flag_bitsILi8EEENSR_INS5_IJNSA_ILi8EEESI_EEENS5_IJSI_SC_EEEEEEEvNS4_8identityENS4_23SM90_TMA_LOAD_MULTICASTES18_vS19_EENS_8epilogue10collective6detail29Sm90TmaWarpSpecializedAdapterINS1D_15DefaultEpilogueIaSK_SK_NS1C_6thread17LinearCombinationIaLi1EiiLNS1H_9ScaleType4KindE0ELNS_15FloatRoundStyleE2EaEENS1_15EpilogueDefaultEEEEEvvEEEEvNT_6ParamsE)
        .other          _ZN7cutlass13device_kernelINS_4gemm6kernel13GemmUniversalIN4cute5tupleIJiiiiEEENS1_10collective13CollectiveMmaINS1_34MainloopSm90TmaGmmaWarpSpecializedILi9ENS5_IJNS4_1CILi2EEENSA_ILi1EEESC_EEENS1_35KernelTmaWarpSpecializedCooperativeEEENS5_IJNSA_ILi192EEENSA_ILi176EEENSA_ILi64EEEEEEaNS5_IJlSC_lEEEaSK_NS4_8TiledMMAINS4_8MMA_AtomIJNS4_4SM904GMMA26MMA_64x16x32_S32S8S8_SS_TNEEEENS4_6LayoutISD_NS5_IJSC_NSA_ILi0EEESS_EEEEENS5_IJNS4_10UnderscoreESV_SV_EEEEENS4_13SM90_TMA_LOADENS4_14ComposedLayoutINS4_7SwizzleILi2ELi4ELi3EEENS4_18smem_ptr_flag_bitsILi8EEENSR_INS5_IJNSA_ILi8EEESI_EEENS5_IJSI_SC_EEEEEEEvNS4_8identityENS4_23SM90_TMA_LOAD_MULTICASTES18_vS19_EENS_8epilogue10collective6detail29Sm90TmaWarpSpecializedAdapterINS1D_15DefaultEpilogueIaSK_SK_NS1C_6thread17LinearCombinationIaLi1EiiLNS1H_9ScaleType4KindE0ELNS_15FloatRoundStyleE2EaEENS1_15EpilogueDefaultEEEEEvvEEEEvNT_6ParamsE,@"STO_CUDA_ENTRY STV_DEFAULT"
_ZN7cutlass13device_kernelINS_4gemm6kernel13GemmUniversalIN4cute5tupleIJiiiiEEENS1_10collective13CollectiveMmaINS1_34MainloopSm90TmaGmmaWarpSpecializedILi9ENS5_IJNS4_1CILi2EEENSA_ILi1EEESC_EEENS1_35KernelTmaWarpSpecializedCooperativeEEENS5_IJNSA_ILi192EEENSA_ILi176EEENSA_ILi64EEEEEEaNS5_IJlSC_lEEEaSK_NS4_8TiledMMAINS4_8MMA_AtomIJNS4_4SM904GMMA26MMA_64x16x32_S32S8S8_SS_TNEEEENS4_6LayoutISD_NS5_IJSC_NSA_ILi0EEESS_EEEEENS5_IJNS4_10UnderscoreESV_SV_EEEEENS4_13SM90_TMA_LOADENS4_14ComposedLayoutINS4_7SwizzleILi2ELi4ELi3EEENS4_18smem_ptr_flag_bitsILi8EEENSR_INS5_IJNSA_ILi8EEESI_EEENS5_IJSI_SC_EEEEEEEvNS4_8identityENS4_23SM90_TMA_LOAD_MULTICASTES18_vS19_EENS_8epilogue10collective6detail29Sm90TmaWarpSpecializedAdapterINS1D_15DefaultEpilogueIaSK_SK_NS1C_6thread17LinearCombinationIaLi1EiiLNS1H_9ScaleType4KindE0ELNS_15FloatRoundStyleE2EaEENS1_15EpilogueDefaultEEEEEvvEEEEvNT_6ParamsE:
[----:B------:R-:W0:Y:S02]  /*0000*/  LDC R1, c[0x0][0x28] ;  /* 0x00000a00ff017b82 */ /* 0x000e240000000800 */
[----:B0-----:R-:W-:Y:S01]  /*0010*/  VIADD R1, R1, 0xfffffff8 ;  /* 0xfffffff801017836 */ /* 0x001fe20000000000 */
[----:B------:R-:W0:Y:S01]  /*0020*/  S2R R6, SR_TID.X ;  /* 0x0000000000067919 */ /* 0x000e220000002100 */
[----:B------:R-:W-:Y:S01]  /*0030*/  ELECT P0, URZ, PT ;  /* 0x00000000003f782f */ /* 0x000fe20003800000 */
[----:B------:R-:W-:Y:S01]  /*0040*/  BSSY B0, `(.L_x_0) ;  /* 0x000000f000007945 */ /* 0x000fe20003800000 */
[--C-:B0-----:R-:W-:Y:S02]  /*0050*/  SHF.R.U32.HI R0, RZ, 0x5, R6.reuse ;  /* 0x00000005ff007819 */ /* 0x101fe40000011606 */
[----:B------:R-:W-:-:S03]  /*0060*/  SHF.R.U32.HI R3, RZ, 0x7, R6 ;  /* 0x00000007ff037819 */ /* 0x000fc60000011606 */
[----:B------:R-:W0:Y:S04]  /*0070*/  SHFL.IDX PT, R2, R0, RZ, 0x1f ;  /* 0x00001fff00027589 */ /* 0x000e2800000e0000 */
[----:B------:R1:W2:Y:S01]  /*0080*/  SHFL.IDX PT, R5, R3, RZ, 0x1f ;  /* 0x00001fff03057589 */ /* 0x0002a200000e0000 */
[----:B0-----:R-:W-:-:S13]  /*0090*/  ISETP.NE.OR P0, PT, R2, RZ, !P0 ;  /* 0x000000ff0200720c */ /* 0x001fda0004705670 */
[----:B-12---:R-:W-:Y:S05]  /*00a0*/  @P0 BRA `(.L_x_1) ;  /* 0x0000000000200947 */ /* 0x006fea0003800000 */
[----:B------:R-:W-:Y:S02]  /*00b0*/  ULDC.64 UR4, c[0x0][0x198] ;  /* 0x0000660000047ab9 */ /* 0x000fe40000000a00 */
[----:B------:R-:W-:Y:S02]  /*00c0*/  UIADD3 UR6, UP0, UR4, 0xf0, URZ ;  /* 0x000000f004067890 */ /* 0x000fe4000ff1e03f */
[----:B------:R-:W-:Y:S02]  /*00d0*/  UIADD3 UR4, UP1, UR4, 0x1f0, URZ ;  /* 0x000001f004047890 */ /* 0x000fe4000ff3e03f */
[----:B------:R-:W-:Y:S02]  /*00e0*/  UIADD3.X UR7, URZ, UR5, URZ, UP0, !UPT ;  /* 0x000000053f077290 */ /* 0x000fe400087fe43f */
[----:B------:R-:W-:-:S07]  /*00f0*/  UIADD3.X UR5, URZ, UR5, URZ, UP1, !UPT ;  /* 0x000000053f057290 */ /* 0x000fce0008ffe43f */
[----:B------:R0:W-:Y:S02]  /*0100*/  UTMACCTL.PF [UR6] ;  /* 0x00000000060079b9 */ /* 0x0001e40008040000 */
[----:B------:R0:W-:Y:S02]  /*0110*/  UTMACCTL.PF [UR4] ;  /* 0x00000000040079b9 */ /* 0x0001e40008040000 */
[----:B0-----:R-:W-:Y:S01]  /*0120*/  NOP ;  /* 0x0000000000007918 */ /* 0x001fe20000000000 */
.L_x_1:
[----:B------:R-:W-:Y:S05]  /*0130*/  BSYNC B0 ;  /* 0x0000000000007941 */ /* 0x000fea0003800000 */
.L_x_0:
[----:B------:R-:W0:Y:S02]  /*0140*/  SHFL.IDX PT, R3, R0, RZ, 0x1f ;  /* 0x00001fff00037589 */ /* 0x000e2400000e0000 */
[----:B0-----:R-:W-:-:S13]  /*0150*/  ISETP.NE.AND P0, PT, R3, RZ, PT ;  /* 0x000000ff0300720c */ /* 0x001fda0003f05270 */
[----:B------:R-:W-:Y:S05]  /*0160*/  @P0 BRA `(.L_x_2) ;  /* 0x00000000008c0947 */ /* 0x000fea0003800000 */
[----:B------:R-:W-:Y:S01]  /*0170*/  ELECT P0, URZ, PT ;  /* 0x00000000003f782f */ /* 0x000fe20003800000 */
[----:B------:R-:W-:-:S12]  /*0180*/  BSSY B0, `(.L_x_2) ;  /* 0x0000021000007945 */ /* 0x000fd80003800000 */
[----:B------:R-:W-:Y:S05]  /*0190*/  @!P0 BRA `(.L_x_3) ;  /* 0x00000000007c8947 */ /* 0x000fea0003800000 */
[----:B------:R-:W0:Y:S01]  /*01a0*/  S2UR UR8, SR_CgaCtaId ;  /* 0x00000000000879c3 */ /* 0x000e220000008800 */
[----:B------:R-:W-:Y:S01]  /*01b0*/  UMOV UR4, 0x400 ;  /* 0x0000040000047882 */ /* 0x000fe20000000000 */
[----:B------:R-:W-:Y:S01]  /*01c0*/  UMOV UR5, 0x1 ;  /* 0x0000000100057882 */ /* 0x000fe20000000000 */
[----:B------:R-:W-:Y:S02]  /*01d0*/  UMOV UR6, 0x4 ;  /* 0x0000000400067882 */ /* 0x000fe40000000000 */
[----:B------:R-:W-:-:S04]  /*01e0*/  UIADD3 UR6, -UR6, 0x100000, URZ ;  /* 0x0010000006067890 */ /* 0x000fc8000fffe13f */
[----:B------:R-:W-:Y:S02]  /*01f0*/  USHF.L.U32 UR7, UR6, 0xb, URZ ;  /* 0x0000000b06077899 */ /* 0x000fe4000800063f */
[----:B------:R-:W-:Y:S02]  /*0200*/  USHF.L.U32 UR6, UR6, 0x1, URZ ;  /* 0x0000000106067899 */ /* 0x000fe4000800063f */
[----:B0-----:R-:W-:Y:S02]  /*0210*/  ULEA UR8, UR8, UR4, 0x18 ;  /* 0x0000000408087291 */ /* 0x001fe4000f8ec03f */
[----:B------:R-:W-:-:S04]  /*0220*/  UIADD3 UR4, -UR5, 0x100000, URZ ;  /* 0x0010000005047890 */ /* 0x000fc8000fffe13f */
[----:B------:R-:W-:Y:S02]  /*0230*/  USHF.L.U32 UR5, UR4, 0xb, URZ ;  /* 0x0000000b04057899 */ /* 0x000fe4000800063f */
[----:B------:R-:W-:Y:S01]  /*0240*/  USHF.L.U32 UR4, UR4, 0x1, URZ ;  /* 0x0000000104047899 */ /* 0x000fe2000800063f */
[----:B------:R-:W0:Y:S11]  /*0250*/  FENCE.VIEW.ASYNC.S ;  /* 0x00000000000073c6 */ /* 0x000e360000000000 */
[----:B0-----:R0:W1:Y:S01]  /*0260*/  SYNCS.EXCH.64 URZ, [UR8], UR4 ;  /* 0x00000004083f75b2 */ /* 0x0010620008000100 */
[----:B------:R0:W2:Y:S01]  /*0270*/  SYNCS.EXCH.64 URZ, [UR8+0x48], UR6 ;  /* 0x00004806083f75b2 */ /* 0x0000a20008000100 */
[----:B------:R0:W3:Y:S01]  /*0280*/  SYNCS.EXCH.64 URZ, [UR8+0x8], UR4 ;  /* 0x00000804083f75b2 */ /* 0x0000e20008000100 */
[----:B------:R0:W4:Y:S01]  /*0290*/  SYNCS.EXCH.64 URZ, [UR8+0x50], UR6 ;  /* 0x00005006083f75b2 */ /* 0x0001220008000100 */
[----:B------:R0:W0:Y:S01]  /*02a0*/  SYNCS.EXCH.64 URZ, [UR8+0x10], UR4 ;  /* 0x00001004083f75b2 */ /* 0x0000220008000100 */
        /* <DEDUP_REMOVED lines=13> */
[----:B------:R-:W-:Y:S01]  /*0380*/  NOP ;  /* 0x0000000000007918 */ /* 0x000fe20000000000 */
.L_x_3:
[----:B0-----:R-:W-:Y:S05]  /*0390*/  BSYNC B0 ;  /* 0x0000000000007941 */ /* 0x001fea0003800000 */
.L_x_2:
[----:B------:R-:W-:Y:S01]  /*03a0*/  SHF.R.S32.HI R4, RZ, 0x1f, R6 ;  /* 0x0000001fff047819 */ /* 0x000fe20000011406 */
[----:B------:R-:W0:Y:S01]  /*03b0*/  SHFL.IDX PT, R0, R0, RZ, 0x1f ;  /* 0x00001fff00007589 */ /* 0x000e2200000e0000 */
[----:B------:R-:W5:Y:S01]  /*03c0*/  S2UR UR8, SR_CTAID.X ;  /* 0x00000000000879c3 */ /* 0x000f620000002500 */
[----:B------:R-:W-:Y:S02]  /*03d0*/  ELECT P0, URZ, PT ;  /* 0x00000000003f782f */ /* 0x000fe40003800000 */
[----:B------:R-:W-:Y:S01]  /*03e0*/  LEA.HI R4, R4, R6, RZ, 0x7 ;  /* 0x0000000604047211 */ /* 0x000fe200078f38ff */
[----:B------:R-:W-:Y:S01]  /*03f0*/  ULDC UR4, c[0x0][0x150] ;  /* 0x0000540000047ab9 */ /* 0x000fe20000000800 */
[----:B------:R-:W-:Y:S01]  /*0400*/  SHF.R.S32.HI R8, RZ, 0x1f, R3 ;  /* 0x0000001fff087819 */ /* 0x000fe20000011403 */
[----:B------:R-:W-:Y:S01]  /*0410*/  NOP ;  /* 0x0000000000007918 */ /* 0x000fe20000000000 */
[----:B------:R-:W-:Y:S01]  /*0420*/  LOP3.LUT R4, R4, 0xffffff80, RZ, 0xc0, !PT ;  /* 0xffffff8004047812 */ /* 0x000fe200078ec0ff */
[----:B------:R-:W-:Y:S01]  /*0430*/  NOP ;  /* 0x0000000000007918 */ /* 0x000fe20000000000 */
[----:B------:R-:W-:Y:S01]  /*0440*/  LEA.HI R8, R8, R3, RZ, 0x2 ;  /* 0x0000000308087211 */ /* 0x000fe200078f10ff */
[----:B------:R-:W1:Y:S01]  /*0450*/  LDC R10, c[0x0][0x144] ;  /* 0x00005100ff0a7b82 */ /* 0x000e620000000800 */
[----:B------:R-:W-:Y:S01]  /*0460*/  ISETP.NE.AND P3, PT, R5, RZ, PT ;  /* 0x000000ff0500720c */ /* 0x000fe20003f65270 */
[----:B------:R-:W-:Y:S01]  /*0470*/  IMAD.IADD R6, R6, 0x1, -R4 ;  /* 0x0000000106067824 */ /* 0x000fe200078e0a04 */
[----:B------:R-:W-:Y:S01]  /*0480*/  LOP3.LUT R8, R8, 0x3ffffffc, RZ, 0xc0, !PT ;  /* 0x3ffffffc08087812 */ /* 0x000fe200078ec0ff */
[----:B------:R-:W2:Y:S03]  /*0490*/  S2R R4, SR_CTAID.Y ;  /* 0x0000000000047919 */ /* 0x000ea60000002600 */
[----:B------:R-:W-:Y:S01]  /*04a0*/  SHF.R.S32.HI R7, RZ, 0x1f, R6 ;  /* 0x0000001fff077819 */ /* 0x000fe20000011406 */
[----:B------:R-:W-:Y:S01]  /*04b0*/  IMAD.IADD R8, R3, 0x1, -R8 ;  /* 0x0000000103087824 */ /* 0x000fe200078e0a08 */
[----:B------:R-:W3:Y:S02]  /*04c0*/  LDC R13, c[0x0][0x140] ;  /* 0x00005000ff0d7b82 */ /* 0x000ee40000000800 */
[----:B------:R-:W-:-:S02]  /*04d0*/  LEA.HI R7, R7, R6, RZ, 0x3 ;  /* 0x0000000607077211 */ /* 0x000fc400078f18ff */
[----:B0-----:R-:W-:Y:S02]  /*04e0*/  ISETP.NE.OR P0, PT, R0, RZ, !P0 ;  /* 0x000000ff0000720c */ /* 0x001fe40004705670 */
[--C-:B------:R-:W-:Y:S02]  /*04f0*/  SHF.R.S32.HI R0, RZ, 0x3, R7.reuse ;  /* 0x00000003ff007819 */ /* 0x100fe40000011407 */
[----:B------:R-:W-:Y:S02]  /*0500*/  SHF.R.S32.HI R7, RZ, 0x1f, R7 ;  /* 0x0000001fff077819 */ /* 0x000fe40000011407 */
[----:B-----5:R-:W-:Y:S02]  /*0510*/  I2FP.F32.U32 R9, UR8 ;  /* 0x0000000800097c45 */ /* 0x020fe40008201000 */
[----:B------:R-:W-:-:S03]  /*0520*/  LEA.HI R7, R7, R0, RZ, 0x2 ;  /* 0x0000000007077211 */ /* 0x000fc600078f10ff */
[----:B------:R-:W-:Y:S01]  /*0530*/  FMUL R9, R9, UR4 ;  /* 0x0000000409097c20 */ /* 0x000fe20008400000 */
[----:B------:R-:W-:Y:S01]  /*0540*/  LOP3.LUT R7, R7, 0xfffffffc, RZ, 0xc0, !PT ;  /* 0xfffffffc07077812 */ /* 0x000fe200078ec0ff */
[----:B------:R-:W-:Y:S01]  /*0550*/  VOTEU.ALL UP0, P0 ;  /* 0x00000000003f7886 */ /* 0x000fe20000000000 */
[----:B------:R-:W-:Y:S01]  /*0560*/  ULDC UR4, c[0x0][0x154] ;  /* 0x0000550000047ab9 */ /* 0x000fe20000000800 */
[----:B------:R-:W-:Y:S02]  /*0570*/  VOTEU.ALL UP1, P0 ;  /* 0x00000000003f7886 */ /* 0x000fe40000020000 */
[----:B------:R-:W0:Y:S01]  /*0580*/  F2I.U32.TRUNC.NTZ R9, R9 ;  /* 0x0000000900097305 */ /* 0x000e22000020f000 */
[----:B------:R-:W-:Y:S01]  /*0590*/  IMAD.IADD R7, R0, 0x1, -R7 ;  /* 0x0000000100077824 */ /* 0x000fe200078e0a07 */
[----:B------:R-:W5:Y:S01]  /*05a0*/  @!UP0 S2UR UR7, SR_CgaCtaId ;  /* 0x00000000000789c3 */ /* 0x000f620000008800 */
[----:B------:R-:W-:Y:S01]  /*05b0*/  @!UP0 UMOV UR6, 0x400 ;  /* 0x0000040000068882 */ /* 0x000fe20000000000 */
[----:B---3--:R-:W-:Y:S01]  /*05c0*/  ISETP.EQ.U32.AND P2, PT, R13, 0x1, PT ;  /* 0x000000010d00780c */ /* 0x008fe20003f42070 */
[----:B------:R-:W-:Y:S01]  /*05d0*/  IMAD R8, R8, 0x4, R7 ;  /* 0x0000000408087824 */ /* 0x000fe200078e0207 */
[----:B--2---:R-:W-:-:S04]  /*05e0*/  I2FP.F32.U32 R3, R4 ;  /* 0x0000000400037245 */ /* 0x004fc80000201000 */
[----:B------:R-:W-:Y:S01]  /*05f0*/  LEA.HI R0, R8, R8, RZ, 0x1 ;  /* 0x0000000808007211 */ /* 0x000fe200078f08ff */
[----:B------:R-:W-:Y:S01]  /*0600*/  FMUL R12, R3, UR4 ;  /* 0x00000004030c7c20 */ /* 0x000fe20008400000 */
[----:B------:R-:W2:Y:S01]  /*0610*/  LDC R7, c[0x0][0x148] ;  /* 0x00005200ff077b82 */ /* 0x000ea20000000800 */
[----:B------:R-:W-:Y:S01]  /*0620*/  UMOV UR4, 0x20 ;  /* 0x0000002000047882 */ /* 0x000fe20000000000 */
[----:B------:R-:W-:Y:S01]  /*0630*/  LOP3.LUT R11, R0, 0xfffffffe, RZ, 0xc0, !PT ;  /* 0xfffffffe000b7812 */ /* 0x000fe200078ec0ff */
[----:B0-----:R-:W-:Y:S01]  /*0640*/  IMAD.MOV R15, RZ, RZ, -R9 ;  /* 0x000000ffff0f7224 */ /* 0x001fe200078e0a09 */
[----:B------:R-:W-:Y:S01]  /*0650*/  SHF.R.S32.HI R9, RZ, 0x1f, R2 ;  /* 0x0000001fff097819 */ /* 0x000fe20000011402 */
[----:B------:R-:W0:Y:S01]  /*0660*/  F2I.U32.TRUNC.NTZ R12, R12 ;  /* 0x0000000c000c7305 */ /* 0x000e22000020f000 */
[----:B------:R-:W-:-:S04]  /*0670*/  @!UP0 UIADD3 UR4, -UR4, 0x100000, URZ ;  /* 0x0010000004048890 */ /* 0x000fc8000fffe13f */
[----:B------:R-:W-:Y:S02]  /*0680*/  @!UP0 USHF.L.U32 UR5, UR4, 0xb, URZ ;  /* 0x0000000b04058899 */ /* 0x000fe4000800063f */
[----:B------:R-:W-:Y:S01]  /*0690*/  @!UP0 USHF.L.U32 UR4, UR4, 0x1, URZ ;  /* 0x0000000104048899 */ /* 0x000fe2000800063f */
[----:B-1----:R-:W-:Y:S01]  /*06a0*/  IMAD R3, R10, R15, UR8 ;  /* 0x000000080a037e24 */ /* 0x002fe2000f8e020f */
[----:B------:R-:W-:Y:S01]  /*06b0*/  LEA.HI R9, R9, R2, RZ, 0x2 ;  /* 0x0000000209097211 */ /* 0x000fe200078f10ff */
[C---:B------:R-:W-:Y:S02]  /*06c0*/  IMAD.IADD R0, R8.reuse, 0x1, -R11 ;  /* 0x0000000108007824 */ /* 0x040fe400078e0a0b */
[----:B------:R-:W-:Y:S01]  /*06d0*/  IMAD.SHL.U32 R11, R8, 0x4, RZ ;  /* 0x00000004080b7824 */ /* 0x000fe200078e00ff */
[----:B------:R-:W-:Y:S02]  /*06e0*/  LOP3.LUT R9, R9, 0xfffffffc, RZ, 0xc0, !PT ;  /* 0xfffffffc09097812 */ /* 0x000fe400078ec0ff */
[----:B------:R-:W-:Y:S01]  /*06f0*/  ISETP.NE.AND P4, PT, R0, R3, PT ;  /* 0x000000030000720c */ /* 0x000fe20003f85270 */
[----:B-----5:R-:W-:Y:S01]  /*0700*/  @!UP0 ULEA UR6, UR7, UR6, 0x18 ;  /* 0x0000000607068291 */ /* 0x020fe2000f8ec03f */
[----:B------:R-:W-:Y:S01]  /*0710*/  LOP3.LUT R16, R8, 0xc, R11, 0x78, !PT ;  /* 0x0000000c08107812 */ /* 0x000fe200078e780b */
[----:B------:R-:W-:Y:S01]  /*0720*/  IMAD.IADD R0, R2, 0x1, -R9 ;  /* 0x0000000102007824 */ /* 0x000fe200078e0a09 */
[----:B------:R-:W-:Y:S01]  /*0730*/  VOTEU.ALL UP0, P0 ;  /* 0x00000000003f7886 */ /* 0x000fe20000000000 */
[----:B------:R-:W-:Y:S01]  /*0740*/  LOP3.LUT P0, RZ, R6, 0x7, RZ, 0xc0, !PT ;  /* 0x0000000706ff7812 */ /* 0x000fe2000780c0ff */
[----:B0-----:R-:W-:-:S02]  /*0750*/  IMAD.MOV R14, RZ, RZ, -R12 ;  /* 0x000000ffff0e7224 */ /* 0x001fc400078e0a0c */
[----:B------:R-:W-:Y:S01]  /*0760*/  ISETP.NE.AND P1, PT, R0, 0x3, PT ;  /* 0x000000030000780c */ /* 0x000fe20003f25270 */
[----:B------:R-:W-:Y:S01]  /*0770*/  VIADD R6, R5, 0xffffffff ;  /* 0xffffffff05067836 */ /* 0x000fe20000000000 */
[----:B------:R-:W-:Y:S01]  /*0780*/  ISETP.LT.U32.AND P0, PT, R16, 0x2, !P0 ;  /* 0x000000021000780c */ /* 0x000fe20004701070 */
[----:B--2---:R-:W-:Y:S01]  /*0790*/  IMAD R9, R7, R14, R4 ;  /* 0x0000000e07097224 */ /* 0x004fe200078e0204 */
[----:B------:R-:W-:Y:S01]  /*07a0*/  ISETP.EQ.OR P1, PT, R0, RZ, !P1 ;  /* 0x000000ff0000720c */ /* 0x000fe20004f22670 */
[----:B------:R-:W0:Y:S02]  /*07b0*/  FENCE.VIEW.ASYNC.S ;  /* 0x00000000000073c6 */ /* 0x000e240000000000 */
[----:B0-----:R0:W1:Y:S01]  /*07c0*/  @!UP0 SYNCS.EXCH.64 URZ, [UR6+0xa0], UR4 ;  /* 0x0000a004063f85b2 */ /* 0x0010620008000100 */
[----:B------:R-:W-:Y:S02]  /*07d0*/  @P4 LEA.HI R2, R16, R16, RZ, 0x1 ;  /* 0x0000001010024211 */ /* 0x000fe400078f08ff */
[----:B------:R-:W-:-:S02]  /*07e0*/  ISETP.EQ.AND P1, PT, R5, RZ, P1 ;  /* 0x000000ff0500720c */ /* 0x000fc40000f22270 */
[----:B------:R-:W-:Y:S02]  /*07f0*/  @P4 SHF.R.S32.HI R2, RZ, 0x1, R2 ;  /* 0x00000001ff024819 */ /* 0x000fe40000011402 */
[----:B------:R-:W-:Y:S02]  /*0800*/  ISETP.GE.U32.AND P6, PT, R6, 0x2, PT ;  /* 0x000000020600780c */ /* 0x000fe40003fc6070 */
[----:B------:R-:W-:Y:S01]  /*0810*/  @P4 ISETP.NE.AND P5, PT, R2, R9, PT ;  /* 0x000000090200420c */ /* 0x000fe20003fa5270 */
[----:B------:R-:W-:Y:S01]  /*0820*/  IMAD.MOV.U32 R2, RZ, RZ, 0x1 ;  /* 0x00000001ff027424 */ /* 0x000fe200078e00ff */
[----:B------:R-:W-:Y:S02]  /*0830*/  SEL R9, RZ, 0x1, !P0 ;  /* 0x00000001ff097807 */ /* 0x000fe40004000000 */
[----:B------:R-:W-:Y:S02]  /*0840*/  @P4 SEL R2, RZ, 0x1, P5 ;  /* 0x00000001ff024807 */ /* 0x000fe40002800000 */
[----:B------:R-:W-:Y:S01]  /*0850*/  SEL R17, RZ, 0x1, !P1 ;  /* 0x00000001ff117807 */ /* 0x000fe20004800000 */
[----:B------:R0:W2:Y:S01]  /*0860*/  @!UP1 SYNCS.EXCH.64 URZ, [UR6+0xa8], UR4 ;  /* 0x0000a804063f95b2 */ /* 0x0000a20008000100 */
[----:B------:R-:W-:Y:S01]  /*0870*/  LOP3.LUT R2, R2, R9, RZ, 0xc0, !PT ;  /* 0x0000000902027212 */ /* 0x000fe200078ec0ff */
[----:B------:R-:W-:Y:S01]  /*0880*/  NOP ;  /* 0x0000000000007918 */ /* 0x000fe20000000000 */
[----:B------:R-:W-:Y:S01]  /*0890*/  SEL R17, R17, 0x2, P6 ;  /* 0x0000000211117807 */ /* 0x000fe20003000000 */
[----:B------:R-:W-:Y:S06]  /*08a0*/  @!P2 BRA `(.L_x_4) ;  /* 0x000000000008a947 */ /* 0x000fec0003800000 */
[----:B-12-4-:R-:W-:Y:S01]  /*08b0*/  UCGABAR_ARV ;  /* 0x00000000000079c7 */ /* 0x016fe20008000000 */
[----:B------:R-:W-:Y:S05]  /*08c0*/  BRA `(.L_x_5) ;  /* 0x0000000000047947 */ /* 0x000fea0003800000 */
.L_x_4:
[----:B-12-4-:R-:W-:Y:S01]  /*08d0*/  NOP ;  /* 0x0000000000007918 */ /* 0x016fe20000000000 */
.L_x_5:
[----:B------:R-:W1:Y:S01]  /*08e0*/  LDC R8, c[0x0][0x65c] ;  /* 0x00019700ff087b82 */ /* 0x000e620000000800 */
[----:B------:R-:W-:Y:S01]  /*08f0*/  IMAD.MOV.U32 R9, RZ, RZ, RZ ;  /* 0x000000ffff097224 */ /* 0x000fe200078e00ff */
[----:B-1----:R-:W-:Y:S01]  /*0900*/  ISETP.NE.AND P1, PT, R8, 0x1, PT ;  /* 0x000000010800780c */ /* 0x002fe20003f25270 */
[----:B------:R-:W-:-:S12]  /*0910*/  IMAD.U32 R8, RZ, RZ, UR8 ;  /* 0x00000008ff087e24 */ /* 0x000fd8000f8e00ff */
[----:B------:R-:W1:Y:S01]  /*0920*/  @P1 LDC R11, c[0x0][0x10] ;  /* 0x00000400ff0b1b82 */ /* 0x000e620000000800 */
[----:B------:R-:W-:Y:S02]  /*0930*/  @P1 IMAD.MOV.U32 R5, RZ, RZ, RZ ;  /* 0x000000ffff051224 */ /* 0x000fe400078e00ff */
[----:B------:R-:W-:-:S05]  /*0940*/  @P1 IMAD.MOV.U32 R15, RZ, RZ, RZ ;  /* 0x000000ffff0f1224 */ /* 0x000fca00078e00ff */
[----:B------:R-:W2:Y:S01]  /*0950*/  @!P1 LDC R13, c[0x0][0xc] ;  /* 0x00000300ff0d9b82 */ /* 0x000ea20000000800 */
[----:B-1----:R-:W-:-:S04]  /*0960*/  @P1 IMAD.WIDE.U32 R10, R11, UR8, R4 ;  /* 0x000000080b0a1c25 */ /* 0x002fc8000f8e0004 */
[----:B------:R-:W-:Y:S02]  /*0970*/  @P1 IMAD.MOV.U32 R19, RZ, RZ, R10 ;  /* 0x000000ffff131224 */ /* 0x000fe400078e000a */
[----:B------:R-:W-:Y:S02]  /*0980*/  @P1 IMAD.IADD R18, R11, 0x1, R15 ;  /* 0x000000010b121824 */ /* 0x000fe400078e020f */
[----:B--2---:R-:W-:-:S04]  /*0990*/  @!P1 IMAD.WIDE.U32 R8, R4, R13, R8 ;  /* 0x0000000d04089225 */ /* 0x004fc800078e0008 */
[----:B------:R-:W-:Y:S02]  /*09a0*/  @!P1 IMAD.MOV.U32 R19, RZ, RZ, R8 ;  /* 0x000000ffff139224 */ /* 0x000fe400078e0008 */
[----:B------:R-:W-:Y:S01]  /*09b0*/  @!P1 IMAD.MOV.U32 R18, RZ, RZ, R9 ;  /* 0x000000ffff129224 */ /* 0x000fe200078e0009 */
[----:B------:R-:W-:Y:S06]  /*09c0*/  @!P2 BRA `(.L_x_6) ;  /* 0x00000000000ca947 */ /* 0x000fec0003800000 */
[----:B------:R-:W-:Y:S01]  /*09d0*/  UCGABAR_WAIT ;  /* 0x0000000000007dc7 */ /* 0x000fe20008000000 */
[----:B------:R-:W-:Y:S01]  /*09e0*/  CCTL.IVALL ;  /* 0x00000000ff00798f */ /* 0x000fe20002000000 */
[----:B------:R-:W-:Y:S05]  /*09f0*/  BRA `(.L_x_7) ;  /* 0x0000000000047947 */ /* 0x000fea0003800000 */
.L_x_6:
[----:B------:R-:W-:Y:S06]  /*0a00*/  BAR.SYNC.DEFER_BLOCKING 0x0 ;  /* 0x0000000000007b1d */ /* 0x000fec0000010000 */
.L_x_7:
[----:B------:R-:W-:Y:S05]  /*0a10*/  @!P3 BRA `(.L_x_8) ;  /* 0x000000c40028b947 */ /* 0x000fea0003800000 */
[----:B------:R-:W-:-:S13]  /*0a20*/  ISETP.GT.U32.AND P0, PT, R6, 0x1, PT ;  /* 0x000000010600780c */ /* 0x000fda0003f04070 */
[----:B0-----:R-:W-:Y:S05]  /*0a30*/  @P0 EXIT ;  /* 0x000000000000094d */ /* 0x001fea0003800000 */
[----:B------:R-:W-:Y:S01]  /*0a40*/  IMAD.MOV.U32 R6, RZ, RZ, -0x1 ;  /* 0xffffffffff067424 */ /* 0x000fe200078e00ff */
[----:B------:R-:W-:Y:S01]  /*0a50*/  ULDC.64 UR4, c[0x0][0x650] ;  /* 0x0001940000047ab9 */ /* 0x000fe20000000a00 */
[----:B------:R-:W-:Y:S01]  /*0a60*/  PRMT R0, RZ, 0x7610, R0 ;  /* 0x00007610ff007816 */ /* 0x000fe20000000000 */
[----:B------:R-:W-:Y:S01]  /*0a70*/  IMAD.MOV.U32 R23, RZ, RZ, -0x1 ;  /* 0xffffffffff177424 */ /* 0x000fe200078e00ff */
[----:B------:R-:W-:Y:S01]  /*0a80*/  ISETP.GE.U32.AND P0, PT, R19, UR4, PT ;  /* 0x0000000413007c0c */ /* 0x000fe2000bf06070 */
[----:B------:R0:W-:Y:S01]  /*0a90*/  STL [R1], R6 ;  /* 0x0000000601007387 */ /* 0x0001e20000100800 */
[----:B------:R-:W-:Y:S02]  /*0aa0*/  IMAD.MOV.U32 R22, RZ, RZ, -0x1 ;  /* 0xffffffffff167424 */ /* 0x000fe400078e00ff */
[----:B------:R-:W-:-:S13]  /*0ab0*/  ISETP.GE.U32.AND.EX P0, PT, R18, UR5, PT, P0 ;  /* 0x0000000512007c0c */ /* 0x000fda000bf06100 */
[----:B0-----:R-:W-:Y:S05]  /*0ac0*/  @P0 BRA `(.L_x_9) ;  /* 0x0000000400380947 */ /* 0x001fea0003800000 */
[----:B------:R-:W0:Y:S01]  /*0ad0*/  LDC.64 R20, c[0x0][0x628] ;  /* 0x00018a00ff147b82 */ /* 0x000e220000000a00 */
[----:B------:R-:W-:Y:S02]  /*0ae0*/  IMAD.MOV.U32 R8, RZ, RZ, R19 ;  /* 0x000000ffff087224 */ /* 0x000fe400078e0013 */
[----:B------:R-:W-:-:S05]  /*0af0*/  IMAD.MOV.U32 R9, RZ, RZ, R18 ;  /* 0x000000ffff097224 */ /* 0x000fca00078e0012 */
[----:B------:R-:W1:Y:S08]  /*0b00*/  LDC R6, c[0x0][0x630] ;  /* 0x00018c00ff067b82 */ /* 0x000e700000000800 */
[----:B------:R-:W2:Y:S01]  /*0b10*/  LDC.64 R22, c[0x0][0x620] ;  /* 0x00018800ff167b82 */ /* 0x000ea20000000a00 */
[----:B0-----:R-:W-:-:S04]  /*0b20*/  ISETP.NE.U32.AND P0, PT, R20, RZ, PT ;  /* 0x000000ff1400720c */ /* 0x001fc80003f05070 */
[----:B------:R-:W-:-:S13]  /*0b30*/  ISETP.NE.AND.EX P0, PT, R21, RZ, PT, P0 ;  /* 0x000000ff1500720c */ /* 0x000fda0003f05300 */
[----:B-12---:R-:W-:Y:S05]  /*0b40*/  @!P0 BRA `(.L_x_10) ;  /* 0x0000000000288947 */ /* 0x006fea0003800000 */
[----:B------:R-:W0:Y:S02]  /*0b50*/  LDC R0, c[0x0][0x634] ;  /* 0x00018d00ff007b82 */ /* 0x000e240000000800 */
[----:B0-----:R-:W-:-:S05]  /*0b60*/  IADD3 R13, P0, R19, R0, RZ ;  /* 0x00000000130d7210 */ /* 0x001fca0007f1e0ff */
[----:B------:R-:W-:-:S04]  /*0b70*/  IMAD.X R15, RZ, RZ, R18, P0 ;  /* 0x000000ffff0f7224 */ /* 0x000fc800000e0612 */
[----:B------:R-:W-:-:S04]  /*0b80*/  IMAD.WIDE.U32 R8, R15, R20, RZ ;  /* 0x000000140f087225 */ /* 0x000fc800078e00ff */
[----:B------:R-:W-:-:S04]  /*0b90*/  IMAD.WIDE.U32 R10, P0, R13, R21, R8 ;  /* 0x000000150d0a7225 */ /* 0x000fc80007800008 */
[----:B------:R-:W-:-:S04]  /*0ba0*/  IMAD.WIDE.U32 R8, R13, R20, RZ ;  /* 0x000000140d087225 */ /* 0x000fc800078e00ff */
[----:B------:R-:W-:Y:S01]  /*0bb0*/  IMAD.X R13, RZ, RZ, RZ, P0 ;  /* 0x000000ffff0d7224 */ /* 0x000fe200000e06ff */
[----:B------:R-:W-:Y:S01]  /*0bc0*/  IADD3 RZ, P0, R9, R10, RZ ;  /* 0x0000000a09ff7210 */ /* 0x000fe20007f1e0ff */
[----:B------:R-:W-:-:S04]  /*0bd0*/  IMAD.MOV.U32 R12, RZ, RZ, R11 ;  /* 0x000000ffff0c7224 */ /* 0x000fc800078e000b */
[----:B------:R-:W-:-:S08]  /*0be0*/  IMAD.WIDE.U32.X R8, R15, R21, R12, P0 ;  /* 0x000000150f087225 */ /* 0x000fd000000e040c */
.L_x_10:
[----:B------:R-:W0:Y:S01]  /*0bf0*/  LDC.64 R20, c[0x0][0x640] ;  /* 0x00019000ff147b82 */ /* 0x000e220000000a00 */
[-C--:B------:R-:W-:Y:S01]  /*0c00*/  SHF.R.U64 R26, R8, R6.reuse, R9 ;  /* 0x00000006081a7219 */ /* 0x080fe20000001209 */
[----:B------:R-:W-:Y:S01]  /*0c10*/  IMAD.MOV.U32 R8, RZ, RZ, R19 ;  /* 0x000000ffff087224 */ /* 0x000fe200078e0013 */
[----:B------:R-:W-:Y:S01]  /*0c20*/  SHF.R.U32.HI R0, RZ, R6, R9 ;  /* 0x00000006ff007219 */ /* 0x000fe20000011609 */
[----:B------:R-:W-:Y:S01]  /*0c30*/  IMAD R28, R7, R14, R4 ;  /* 0x0000000e071c7224 */ /* 0x000fe200078e0204 */
[----:B------:R-:W-:-:S03]  /*0c40*/  IADD3 R5, P0, RZ, -R26, RZ ;  /* 0x8000001aff057210 */ /* 0x000fc60007f1e0ff */
[----:B------:R-:W1:Y:S02]  /*0c50*/  LDC R10, c[0x0][0x618] ;  /* 0x00018600ff0a7b82 */ /* 0x000e640000000800 */
[----:B------:R-:W-:-:S04]  /*0c60*/  IMAD.X R9, RZ, RZ, ~R0, P0 ;  /* 0x000000ffff097224 */ /* 0x000fc800000e0e00 */
[-C--:B------:R-:W-:Y:S02]  /*0c70*/  IMAD R0, R9, R22.reuse, RZ ;  /* 0x0000001609007224 */ /* 0x080fe400078e02ff */
[----:B------:R-:W2:Y:S01]  /*0c80*/  LDC R11, c[0x0][0x608] ;  /* 0x00018200ff0b7b82 */ /* 0x000ea20000000800 */
[----:B------:R-:W-:Y:S02]  /*0c90*/  IMAD.MOV.U32 R9, RZ, RZ, R18 ;  /* 0x000000ffff097224 */ /* 0x000fe400078e0012 */
[----:B------:R-:W-:-:S05]  /*0ca0*/  IMAD.WIDE.U32 R8, R5, R22, R8 ;  /* 0x0000001605087225 */ /* 0x000fca00078e0008 */
[----:B------:R-:W3:Y:S01]  /*0cb0*/  LDC R12, c[0x0][0x658] ;  /* 0x00019600ff0c7b82 */ /* 0x000ee20000000800 */
[----:B------:R-:W-:Y:S01]  /*0cc0*/  IMAD R5, R5, R23, R0 ;  /* 0x0000001705057224 */ /* 0x000fe200078e0200 */
[----:B0-----:R-:W-:Y:S01]  /*0cd0*/  ISETP.NE.U32.AND P0, PT, R20, RZ, PT ;  /* 0x000000ff1400720c */ /* 0x001fe20003f05070 */
[----:B------:R-:W-:Y:S02]  /*0ce0*/  IMAD.MOV.U32 R23, RZ, RZ, 0x1 ;  /* 0x00000001ff177424 */ /* 0x000fe400078e00ff */
[----:B------:R-:W-:Y:S01]  /*0cf0*/  IMAD.IADD R5, R9, 0x1, R5 ;  /* 0x0000000109057824 */ /* 0x000fe200078e0205 */
[----:B------:R-:W-:Y:S01]  /*0d00*/  ISETP.NE.AND.EX P0, PT, R21, RZ, PT, P0 ;  /* 0x000000ff1500720c */ /* 0x000fe20003f05300 */
[----:B------:R-:W-:Y:S01]  /*0d10*/  IMAD.MOV.U32 R9, RZ, RZ, -0x1 ;  /* 0xffffffffff097424 */ /* 0x000fe200078e00ff */
[----:B------:R-:W0:Y:S02]  /*0d20*/  LDC R15, c[0x0][0x600] ;  /* 0x00018000ff0f7b82 */ /* 0x000e240000000800 */
[----:B-1----:R-:W-:-:S02]  /*0d30*/  SHF.R.U64 R13, R8, R10, R5 ;  /* 0x0000000a080d7219 */ /* 0x002fc40000001205 */
[----:B------:R-:W-:-:S04]  /*0d40*/  SHF.R.U32.HI R0, RZ, R10, R5 ;  /* 0x0000000aff007219 */ /* 0x000fc80000011605 */
[----:B------:R-:W1:Y:S01]  /*0d50*/  LDC R22, c[0x0][0x648] ;  /* 0x00019200ff167b82 */ /* 0x000e620000000800 */
[-CC-:B--2---:R-:W-:Y:S02]  /*0d60*/  SHF.R.U64 R27, R13, R11.reuse, R0.reuse ;  /* 0x0000000b0d1b7219 */ /* 0x184fe40000001200 */
[----:B------:R-:W-:-:S05]  /*0d70*/  SHF.R.U32.HI R5, RZ, R11, R0 ;  /* 0x0000000bff057219 */ /* 0x000fca0000011600 */
[----:B------:R-:W2:Y:S01]  /*0d80*/  LDC R24, c[0x0][0x638] ;  /* 0x00018e00ff187b82 */ /* 0x000ea20000000800 */
[-CC-:B---3--:R-:W-:Y:S02]  /*0d90*/  SHF.R.U64 R14, R27, R12.reuse, R5.reuse ;  /* 0x0000000c1b0e7219 */ /* 0x188fe40000001205 */
[-C--:B------:R-:W-:Y:S02]  /*0da0*/  SHF.L.U32 R0, R9, R12.reuse, RZ ;  /* 0x0000000c09007219 */ /* 0x080fe400000006ff */
[----:B------:R-:W-:Y:S01]  /*0db0*/  SHF.R.U32.HI R5, RZ, R12, R5 ;  /* 0x0000000cff057219 */ /* 0x000fe20000011605 */
[----:B------:R-:W-:Y:S01]  /*0dc0*/  IMAD.MOV.U32 R4, RZ, RZ, R14 ;  /* 0x000000ffff047224 */ /* 0x000fe200078e000e */
[----:B------:R-:W-:Y:S01]  /*0dd0*/  LOP3.LUT R10, RZ, R0, RZ, 0x33, !PT ;  /* 0x00000000ff0a7212 */ /* 0x000fe200078e33ff */
[----:B------:R-:W3:Y:S01]  /*0de0*/  LDC R25, c[0x0][0x610] ;  /* 0x00018400ff197b82 */ /* 0x000ee20000000800 */
[----:B------:R-:W-:Y:S05]  /*0df0*/  @!P0 BRA `(.L_x_11) ;  /* 0x0000000000288947 */ /* 0x000fea0003800000 */
[----:B------:R-:W4:Y:S02]  /*0e00*/  LDC R9, c[0x0][0x64c] ;  /* 0x00019300ff097b82 */ /* 0x000f240000000800 */
[----:B----4-:R-:W-:-:S05]  /*0e10*/  IADD3 R9, P0, R14, R9, RZ ;  /* 0x000000090e097210 */ /* 0x010fca0007f1e0ff */
        /* <DEDUP_REMOVED lines=8> */
.L_x_11:
[----:B-1----:R-:W-:Y:S01]  /*0ea0*/  SHF.R.U64 R4, R4, R22, R5 ;  /* 0x0000001604047219 */ /* 0x002fe20000001205 */
[----:B0-----:R-:W-:Y:S01]  /*0eb0*/  VIADD R6, R15, 0xffffffff ;  /* 0xffffffff0f067836 */ /* 0x001fe20000000000 */
[----:B------:R-:W-:Y:S01]  /*0ec0*/  SHF.L.U32 R0, R23, R12, RZ ;  /* 0x0000000c17007219 */ /* 0x000fe200000006ff */
[----:B------:R-:W-:Y:S01]  /*0ed0*/  IMAD.MOV.U32 R22, RZ, RZ, R26 ;  /* 0x000000ffff167224 */ /* 0x000fe200078e001a */
[----:B------:R-:W-:Y:S01]  /*0ee0*/  LOP3.LUT R5, R27, R10, RZ, 0xc0, !PT ;  /* 0x0000000a1b057212 */ /* 0x000fe200078ec0ff */
[----:B------:R-:W-:Y:S01]  /*0ef0*/  IMAD.MOV R7, RZ, RZ, -R4 ;  /* 0x000000ffff077224 */ /* 0x000fe200078e0a04 */
[----:B------:R-:W-:Y:S02]  /*0f00*/  SEL R3, R3, R28, !P1 ;  /* 0x0000001c03037207 */ /* 0x000fe40004800000 */
[----:B------:R-:W-:Y:S01]  /*0f10*/  LOP3.LUT R6, R13, R6, RZ, 0xc0, !PT ;  /* 0x000000060d067212 */ /* 0x000fe200078ec0ff */
[----:B------:R-:W-:Y:S02]  /*0f20*/  IMAD R4, R0, R4, R5 ;  /* 0x0000000400047224 */ /* 0x000fe400078e0205 */
[----:B--2---:R-:W-:-:S02]  /*0f30*/  IMAD R0, R7, R24, R14 ;  /* 0x0000001807007224 */ /* 0x004fc400078e020e */
[----:B---3--:R-:W-:Y:S02]  /*0f40*/  IMAD R3, R4, R25, R3 ;  /* 0x0000001904037224 */ /* 0x008fe400078e0203 */
[----:B------:R-:W-:Y:S02]  /*0f50*/  IMAD.MOV.U32 R5, RZ, RZ, 0x1 ;  /* 0x00000001ff057424 */ /* 0x000fe400078e00ff */
[----:B------:R-:W-:-:S03]  /*0f60*/  IMAD R4, R0, R15, R6 ;  /* 0x0000000f00047224 */ /* 0x000fc600078e0206 */
[----:B------:R-:W-:Y:S02]  /*0f70*/  PRMT R0, R5, 0x7610, R0 ;  /* 0x0000761005007816 */ /* 0x000fe40000000000 */
[----:B------:R-:W-:Y:S02]  /*0f80*/  SEL R5, R4, R3, !P1 ;  /* 0x0000000304057207 */ /* 0x000fe40004800000 */
[----:B------:R-:W-:-:S03]  /*0f90*/  SEL R23, R3, R4, !P1 ;  /* 0x0000000403177207 */ /* 0x000fc60004800000 */
[----:B------:R0:W-:Y:S04]  /*0fa0*/  STL [R1], R5 ;  /* 0x0000000501007387 */ /* 0x0001e80000100800 */
.L_x_9:
[----:B------:R-:W-:-:S08]  /*0fb0*/  NOP ;  /* 0x0000000000007918 */ /* 0x000fd00000000000 */
[----:B------:R-:W1:Y:S02]  /*0fc0*/  USETMAXREG.TRY_ALLOC.CTAPOOL UP0, 0xe8 ;  /* 0x000000e8000079c8 */ /* 0x000e640008000600 */
[----:B-1----:R-:W-:-:S13]  /*0fd0*/  PLOP3.LUT P0, PT, PT, PT, UP0, 0x80, 0x0 ;  /* 0x000000000000781c */ /* 0x002fda0003f0f008 */
[----:B------:R-:W-:Y:S05]  /*0fe0*/  @!P0 BRA `(.L_x_9) ;  /* 0xfffffffc00f08947 */ /* 0x000fea000383ffff */
[----:B------:R-:W-:Y:S01]  /*0ff0*/  ULDC.64 UR4, c[0x0][0x598] ;  /* 0x0001660000047ab9 */ /* 0x000fe20000000a00 */
[----:B------:R-:W-:Y:S01]  /*1000*/  ULDC.64 UR54, c[0x0][0x208] ;  /* 0x0000820000367ab9 */ /* 0x000fe20000000a00 */
[----:B------:R-:W-:-:S04]  /*1010*/  ISETP.NE.U32.AND P0, PT, RZ, UR4, PT ;  /* 0x00000004ff007c0c */ /* 0x000fc8000bf05070 */
[----:B------:R-:W-:-:S13]  /*1020*/  ISETP.NE.AND.EX P0, PT, RZ, UR5, PT, P0 ;  /* 0x00000005ff007c0c */ /* 0x000fda000bf05300 */
[----:B------:R-:W-:Y:S05]  /*1030*/  @!P0 BRA `(.L_x_12) ;  /* 0x00000000001c8947 */ /* 0x000fea0003800000 */
[----:B0-----:R-:W0:Y:S02]  /*1040*/  LDC.64 R4, c[0x0][0x598] ;  /* 0x00016600ff047b82 */ /* 0x001e240000000a00 */
[----:B0-----:R-:W2:Y:S02]  /*1050*/  LDG.E.64 R4, desc[UR54][R4.64] ;  /* 0x0000003604047981 */ /* 0x001ea4000c1e1b00 */
[----:B--2---:R-:W-:-:S04]  /*1060*/  ISETP.NE.U32.AND P0, PT, R4, RZ, PT ;  /* 0x000000ff0400720c */ /* 0x004fc80003f05070 */
[----:B------:R-:W-:-:S13]  /*1070*/  ISETP.NE.AND.EX P0, PT, R5, RZ, PT, P0 ;  /* 0x000000ff0500720c */ /* 0x000fda0003f05300 */
[----:B------:R-:W-:Y:S05]  /*1080*/  @!P0 BRA `(.L_x_12) ;  /* 0x0000000000088947 */ /* 0x000fea0003800000 */
[----:B------:R0:W5:Y:S01]  /*1090*/  LD.E R202, desc[UR54][R4.64] ;  /* 0x0000003604ca7980 */ /* 0x000162000c101900 */
[----:B------:R-:W-:Y:S05]  /*10a0*/  BRA `(.L_x_13) ;  /* 0x0000000000247947 */ /* 0x000fea0003800000 */
.L_x_12:
[----:B------:R-:W-:Y:S02]  /*10b0*/  ULDC.64 UR4, c[0x0][0x588] ;  /* 0x0001620000047ab9 */ /* 0x000fe40000000a00 */
[----:B------:R-:W-:-:S04]  /*10c0*/  ISETP.NE.U32.AND P0, PT, RZ, UR4, PT ;  /* 0x00000004ff007c0c */ /* 0x000fc8000bf05070 */
[----:B------:R-:W-:-:S13]  /*10d0*/  ISETP.NE.AND.EX P0, PT, RZ, UR5, PT, P0 ;  /* 0x00000005ff007c0c */ /* 0x000fda000bf05300 */
[----:B------:R-:W-:Y:S05]  /*10e0*/  @!P0 BRA `(.L_x_14) ;  /* 0x00000000000c8947 */ /* 0x000fea0003800000 */
[----:B------:R-:W1:Y:S02]  /*10f0*/  LDC.64 R202, c[0x0][0x588] ;  /* 0x00016200ffca7b82 */ /* 0x000e640000000a00 */
[----:B-1----:R1:W5:Y:S01]  /*1100*/  LDG.E R202, desc[UR54][R202.64] ;  /* 0x00000036caca7981 */ /* 0x002362000c1e1900 */
[----:B------:R-:W-:Y:S05]  /*1110*/  BRA `(.L_x_13) ;  /* 0x0000000000087947 */ /* 0x000fea0003800000 */
.L_x_14:
[----:B------:R-:W-:Y:S02]  /*1120*/  ULDC UR4, c[0x0][0x580] ;  /* 0x0001600000047ab9 */ /* 0x000fe40000000800 */
[----:B------:R-:W-:-:S07]  /*1130*/  IMAD.U32 R202, RZ, RZ, UR4 ;  /* 0x00000004ffca7e24 */ /* 0x000fce000f8e00ff */
.L_x_13:
[----:B------:R-:W-:Y:S02]  /*1140*/  ULDC.64 UR4, c[0x0][0x5a0] ;  /* 0x0001680000047ab9 */ /* 0x000fe40000000a00 */
        /* <DEDUP_REMOVED lines=10> */
.L_x_15:
[----:B------:R-:W-:Y:S02]  /*11f0*/  ULDC.64 UR4, c[0x0][0x590] ;  /* 0x0001640000047ab9 */ /* 0x000fe40000000a00 */
[----:B------:R-:W-:-:S04]  /*1200*/  ISETP.NE.U32.AND P0, PT, RZ, UR4, PT ;  /* 0x00000004ff007c0c */ /* 0x000fc8000bf05070 */
[----:B------:R-:W-:-:S13]  /*1210*/  ISETP.NE.AND.EX P0, PT, RZ, UR5, PT, P0 ;  /* 0x00000005ff007c0c */ /* 0x000fda000bf05300 */
[----:B------:R-:W-:Y:S05]  /*1220*/  @!P0 BRA `(.L_x_17) ;  /* 0x00000000000c8947 */ /* 0x000fea0003800000 */
[----:B0-----:R-:W0:Y:S02]  /*1230*/  LDC.64 R4, c[0x0][0x590] ;  /* 0x00016400ff047b82 */ /* 0x001e240000000a00 */
[----:B0-----:R2:W5:Y:S01]  /*1240*/  LDG.E R201, desc[UR54][R4.64] ;  /* 0x0000003604c97981 */ /* 0x001562000c1e1900 */
[----:B------:R-:W-:Y:S05]  /*1250*/  BRA `(.L_x_16) ;  /* 0x0000000000087947 */ /* 0x000fea0003800000 */
.L_x_17:
[----:B------:R-:W-:Y:S02]  /*1260*/  ULDC UR4, c[0x0][0x584] ;  /* 0x0001610000047ab9 */ /* 0x000fe40000000800 */
[----:B------:R-:W-:-:S07]  /*1270*/  IMAD.U32 R201, RZ, RZ, UR4 ;  /* 0x00000004ffc97e24 */ /* 0x000fce000f8e00ff */
.L_x_16:
[----:B------:R-:W-:-:S13]  /*1280*/  LOP3.LUT P0, RZ, R0, 0xff, RZ, 0xc0, !PT ;  /* 0x000000ff00ff7812 */ /* 0x000fda000780c0ff */
[----:B------:R-:W-:Y:S05]  /*1290*/  @!P0 EXIT ;  /* 0x000000000000894d */ /* 0x000fea0003800000 */
[----:B------:R-:W-:Y:S01]  /*12a0*/  ULDC UR4, c[0x0][0x28c] ;  /* 0x0000a30000047ab9 */ /* 0x000fe20000000800 */
[----:B------:R-:W-:Y:S01]  /*12b0*/  UMOV UR36, URZ ;  /* 0x0000003f00247c82 */ /* 0x000fe20008000000 */
[----:B------:R-:W-:Y:S01]  /*12c0*/  UIADD3 UR4, UR4, 0x3f, URZ ;  /* 0x0000003f04047890 */ /* 0x000fe2000fffe03f */
[----:B------:R-:W-:-:S03]  /*12d0*/  UMOV UR37, URZ ;  /* 0x0000003f00257c82 */ /* 0x000fc60008000000 */
[----:B------:R-:W-:-:S04]  /*12e0*/  USHF.R.S32.HI UR5, URZ, 0x1f, UR4 ;  /* 0x0000001f3f057899 */ /* 0x000fc80008011404 */
[----:B------:R-:W-:-:S04]  /*12f0*/  ULEA.HI UR5, UR5, UR4, URZ, 0x6 ;  /* 0x0000000405057291 */ /* 0x000fc8000f8f303f */
[----:B------:R-:W-:-:S12]  /*1300*/  USHF.R.S32.HI UR39, URZ, 0x6, UR5 ;  /* 0x000000063f277899 */ /* 0x000fd80008011405 */
.L_x_393:
[----:B------:R-:W3:Y:S01]  /*1310*/  S2R R0, SR_TID.X ;  /* 0x0000000000007919 */ /* 0x000ee20000002100 */
[----:B----4-:R-:W4:Y:S01]  /*1320*/  S2UR UR7, SR_CgaCtaId ;  /* 0x00000000000779c3 */ /* 0x010f220000008800 */
[----:B------:R-:W-:Y:S02]  /*1330*/  UMOV UR6, 0x400 ;  /* 0x0000040000067882 */ /* 0x000fe40000000000 */
[----:B----4-:R-:W-:Y:S01]  /*1340*/  ULEA UR6, UR7, UR6, 0x18 ;  /* 0x0000000607067291 */ /* 0x010fe2000f8ec03f */
[----:B---3--:R-:W-:-:S04]  /*1350*/  LOP3.LUT R0, R0, 0x80, RZ, 0xc0, !PT ;  /* 0x0000008000007812 */ /* 0x008fc800078ec0ff */
[----:B------:R-:W-:-:S06]  /*1360*/  SHF.R.U32.HI R0, RZ, 0x7, R0 ;  /* 0x00000007ff007819 */ /* 0x000fcc0000011600 */
[----:B------:R-:W3:Y:S02]  /*1370*/  SHFL.IDX PT, R0, R0, RZ, 0x1f ;  /* 0x00001fff00007589 */ /* 0x000ee400000e0000 */
[----:B---3--:R-:W-:-:S13]  /*1380*/  R2UR UR4, R0 ;  /* 0x00000000000472ca */ /* 0x008fda00000e0000 */
[----:B------:R-:W-:-:S04]  /*1390*/  ULEA.HI UR5, UR4, UR4, URZ, 0x1 ;  /* 0x0000000404057291 */ /* 0x000fc8000f8f083f */
[----:B------:R-:W-:-:S04]  /*13a0*/  ULOP3.LUT UR5, UR5, 0xffffe, URZ, 0xc0, !UPT ;  /* 0x000ffffe05057892 */ /* 0x000fc8000f8ec03f */
[----:B------:R-:W-:-:S03]  /*13b0*/  UIADD3 UR5, UR4, -UR5, URZ ;  /* 0x8000000504057290 */ /* 0x000fc6000fffe03f */
[----:B------:R-:W-:Y:S01]  /*13c0*/  ULDC UR4, c[0x0][0x28c] ;  /* 0x0000a30000047ab9 */ /* 0x000fe20000000800 */
[----:B------:R-:W-:Y:S01]  /*13d0*/  ULEA UR5, UR5, UR6, 0xc ;  /* 0x0000000605057291 */ /* 0x000fe2000f8e603f */
[----:B------:R-:W-:-:S03]  /*13e0*/  ISETP.LT.AND P0, PT, RZ, UR4, PT ;  /* 0x00000004ff007c0c */ /* 0x000fc6000bf01270 */
[----:B------:R-:W-:-:S04]  /*13f0*/  UIADD3 UR5, UR5, 0x180, URZ ;  /* 0x0000018005057890 */ /* 0x000fc8000fffe03f */
[----:B------:R-:W-:-:S04]  /*1400*/  USHF.R.U32.HI UR5, URZ, 0x4, UR5 ;  /* 0x000000043f057899 */ /* 0x000fc80008011605 */
[----:B------:R-:W-:-:S04]  /*1410*/  ULOP3.LUT UR5, UR5, 0x3fff, URZ, 0xc0, !UPT ;  /* 0x00003fff05057892 */ /* 0x000fc8000f8ec03f */
[----:B------:R-:W-:Y:S01]  /*1420*/  ULOP3.LUT UR38, UR5, 0x10000, URZ, 0xfc, !UPT ;  /* 0x0001000005267892 */ /* 0x000fe2000f8efc3f */
[----:B------:R-:W-:Y:S11]  /*1430*/  @P0 BRA `(.L_x_18) ;  /* 0x0000000000400947 */ /* 0x000ff60003800000 */
[----:B------:R-:W-:Y:S01]  /*1440*/  MOV R0, 0x0 ;  /* 0x0000000000007802 */ /* 0x000fe20000000f00 */
[----:B------:R-:W-:Y:S01]  /*1450*/  ULDC.64 UR4, c[0x4][0x68] ;  /* 0x01001a0000047ab9 */ /* 0x000fe20000000a00 */
[----:B------:R-:W-:Y:S01]  /*1460*/  ULDC.64 UR6, c[0x4][0x8] ;  /* 0x0100020000067ab9 */ /* 0x000fe20000000a00 */
[----:B0-2---:R-:W-:Y:S01]  /*1470*/  IMAD.U32 R4, RZ, RZ, UR4 ;  /* 0x00000004ff047e24 */ /* 0x005fe2000f8e00ff */
[----:B------:R0:W2:Y:S01]  /*1480*/  LDC.64 R14, c[0x4][R0] ;  /* 0x01000000000e7b82 */ /* 0x0000a20000000a00 */
[----:B------:R-:W-:Y:S01]  /*1490*/  IMAD.U32 R5, RZ, RZ, UR5 ;  /* 0x00000005ff057e24 */ /* 0x000fe2000f8e00ff */
[----:B------:R-:W-:Y:S01]  /*14a0*/  ULDC.64 UR4, c[0x4][0x70] ;  /* 0x01001c0000047ab9 */ /* 0x000fe20000000a00 */
[----:B------:R-:W-:Y:S02]  /*14b0*/  IMAD.U32 R10, RZ, RZ, UR6 ;  /* 0x00000006ff0a7e24 */ /* 0x000fe4000f8e00ff */
[----:B------:R-:W-:Y:S02]  /*14c0*/  IMAD.U32 R6, RZ, RZ, UR4 ;  /* 0x00000004ff067e24 */ /* 0x000fe4000f8e00ff */
[----:B------:R-:W-:-:S02]  /*14d0*/  IMAD.U32 R7, RZ, RZ, UR5 ;  /* 0x00000005ff077e24 */ /* 0x000fc4000f8e00ff */
[----:B------:R-:W-:Y:S02]  /*14e0*/  IMAD.U32 R11, RZ, RZ, UR7 ;  /* 0x00000007ff0b7e24 */ /* 0x000fe4000f8e00ff */
[----:B------:R-:W-:Y:S02]  /*14f0*/  IMAD.MOV.U32 R8, RZ, RZ, 0x1e1 ;  /* 0x000001e1ff087424 */ /* 0x000fe400078e00ff */
[----:B------:R-:W-:Y:S02]  /*1500*/  IMAD.MOV.U32 R12, RZ, RZ, 0x1 ;  /* 0x00000001ff0c7424 */ /* 0x000fe400078e00ff */
[----:B0-----:R-:W-:-:S07]  /*1510*/  IMAD.MOV.U32 R13, RZ, RZ, RZ ;  /* 0x000000ffff0d7224 */ /* 0x001fce00078e00ff */
[----:B------:R-:W-:-:S07]  /*1520*/  LEPC R20, `(.L_x_18) ;  /* 0x000000001014794e */ /* 0x000fce0000000000 */
[----:B-12--5:R-:W-:Y:S05]  /*1530*/  CALL.ABS.NOINC R14 ;  /* 0x000000000e007343 */ /* 0x026fea0003c00000 */
.L_x_18:
[----:B------:R-:W-:-:S04]  /*1540*/  LOP3.LUT R0, R17, 0x1, RZ, 0xfc, !PT ;  /* 0x0000000111007812 */ /* 0x000fc800078efcff */
[----:B------:R-:W-:-:S13]  /*1550*/  ISETP.NE.AND P0, PT, R0, 0x3, PT ;  /* 0x000000030000780c */ /* 0x000fda0003f05270 */
[----:B------:R-:W-:Y:S05]  /*1560*/  @!P0 BRA `(.L_x_19) ;  /* 0x0000000000048947 */ /* 0x000fea0003800000 */
[----:B------:R-:W-:Y:S01]  /*1570*/  BPT.TRAP 0x1 ;  /* 0x000000040000795c */ /* 0x000fe20000300000 */
.L_x_19:
[----:B------:R-:W3:Y:S01]  /*1580*/  S2UR UR5, SR_CgaCtaId ;  /* 0x00000000000579c3 */ /* 0x000ee20000008800 */
[----:B------:R-:W-:Y:S01]  /*1590*/  UMOV UR4, 0x400 ;  /* 0x0000040000047882 */ /* 0x000fe20000000000 */
[----:B------:R-:W-:Y:S02]  /*15a0*/  IMAD.U32 R0, RZ, RZ, UR36 ;  /* 0x00000024ff007e24 */ /* 0x000fe4000f8e00ff */
[----:B------:R-:W-:-:S03]  /*15b0*/  IMAD.U32 R3, RZ, RZ, UR37 ;  /* 0x00000025ff037e24 */ /* 0x000fc6000f8e00ff */
[----:B------:R-:W-:Y:S01]  /*15c0*/  SHF.L.U32 R0, R0, 0x1f, RZ ;  /* 0x0000001f00007819 */ /* 0x000fe200000006ff */
[----:B---3--:R-:W-:-:S06]  /*15d0*/  ULEA UR4, UR5, UR4, 0x18 ;  /* 0x0000000405047291 */ /* 0x008fcc000f8ec03f */
[----:B------:R-:W-:-:S04]  /*15e0*/  IMAD.U32 R6, RZ, RZ, UR4 ;  /* 0x00000004ff067e24 */ /* 0x000fc8000f8e00ff */
[----:B------:R-:W-:-:S04]  /*15f0*/  IMAD R3, R3, 0x8, R6 ;  /* 0x0000000803037824 */ /* 0x000fc800078e0206 */
[----:B------:R3:W4:Y:S01]  /*1600*/  SYNCS.PHASECHK.TRANS64.TRYWAIT P1, [R3+URZ], R0 ;  /* 0x00000000030075a7 */ /* 0x000722000802017f */
[----:B------:R-:W-:Y:S05]  /*1610*/  @!P0 BRA `(.L_x_20) ;  /* 0x0000000000048947 */ /* 0x000fea0003800000 */
[----:B------:R-:W-:Y:S01]  /*1620*/  BPT.TRAP 0x1 ;  /* 0x000000040000795c */ /* 0x000fe20000300000 */
.L_x_20:
[----:B----4-:R-:W-:Y:S05]  /*1630*/  @P1 BRA `(.L_x_21) ;  /* 0x0000000000081947 */ /* 0x010fea0003800000 */
[----:B------:R-:W4:Y:S02]  /*1640*/  SYNCS.PHASECHK.TRANS64.TRYWAIT P1, [R3+URZ], R0 ;  /* 0x00000000030075a7 */ /* 0x000f24000802017f */
[----:B----4-:R-:W-:Y:S05]  /*1650*/  @!P1 BRA `(.L_x_22) ;  /* 0x000000d000509947 */ /* 0x010fea0003800000 */
.L_x_21:
[----:B------:R-:W-:-:S04]  /*1660*/  UISETP.LT.AND UP0, UPT, UR39, 0x1, UPT ;  /* 0x000000012700788c */ /* 0x000fc8000bf01270 */
[----:B------:R-:W-:-:S06]  /*1670*/  USEL UR4, UR39, 0x1, UP0 ;  /* 0x0000000127047887 */ /* 0x000fcc0008000000 */
[----:B---34-:R-:W-:Y:S01]  /*1680*/  IMAD.U32 R0, RZ, RZ, UR4 ;  /* 0x00000004ff007e24 */ /* 0x018fe2000f8e00ff */
[----:B------:R-:W-:Y:S05]  /*1690*/  WARPSYNC.ALL ;  /* 0x0000000000007948 */ /* 0x000fea0003800000 */
[----:B------:R-:W-:-:S04]  /*16a0*/  IADD3 R0, -R0, UR39, RZ ;  /* 0x0000002700007c10 */ /* 0x000fc8000fffe1ff */
[----:B------:R-:W-:Y:S02]  /*16b0*/  ISETP.GE.AND P1, PT, R0, 0x1, PT ;  /* 0x000000010000780c */ /* 0x000fe40003f26270 */
[----:B------:R-:W-:Y:S01]  /*16c0*/  R2UR UR4, R6 ;  /* 0x00000000060472ca */ /* 0x000fe200000e0000 */
[----:B------:R-:W-:Y:S01]  /*16d0*/  UIMAD UR53, UR37, 0x300, UR38 ;  /* 0x00000300253578a4 */ /* 0x000fe2000f8e0226 */
[----:B------:R-:W-:Y:S01]  /*16e0*/  WARPGROUP.ARRIVE ;  /* 0x00000000000079c5 */ /* 0x000fe20000000000 */
[----:B------:R-:W-:Y:S01]  /*16f0*/  UMOV UR33, 0x80000020 ;  /* 0x8000002000217882 */ /* 0x000fe20000000000 */
[----:B------:R-:W-:Y:S01]  /*1700*/  UMOV UR35, 0x80000020 ;  /* 0x8000002000237882 */ /* 0x000fe20000000000 */
[----:B------:R-:W-:Y:S01]  /*1710*/  UMOV UR29, UR33 ;  /* 0x00000021001d7c82 */ /* 0x000fe20008000000 */
[----:B------:R-:W-:Y:S01]  /*1720*/  UMOV UR31, 0x80000020 ;  /* 0x80000020001f7882 */ /* 0x000fe20000000000 */
[----:B------:R-:W-:Y:S01]  /*1730*/  UMOV UR21, UR33 ;  /* 0x0000002100157c82 */ /* 0x000fe20008000000 */
[----:B------:R-:W-:Y:S01]  /*1740*/  UMOV UR32, UR53 ;  /* 0x0000003500207c82 */ /* 0x000fe20008000000 */
[----:B------:R-:W-:Y:S01]  /*1750*/  UMOV UR23, 0x80000020 ;  /* 0x8000002000177882 */ /* 0x000fe20000000000 */
[----:B------:R-:W-:Y:S01]  /*1760*/  UMOV UR28, UR32 ;  /* 0x00000020001c7c82 */ /* 0x000fe20008000000 */
[----:B------:R-:W-:Y:S01]  /*1770*/  UMOV UR20, UR32 ;  /* 0x0000002000147c82 */ /* 0x000fe20008000000 */
[----:B------:R-:W-:Y:S01]  /*1780*/  UMOV UR12, UR32 ;  /* 0x00000020000c7c82 */ /* 0x000fe20008000000 */
[----:B------:R-:W-:Y:S01]  /*1790*/  UIADD3 UR4, UR4, 0x1b180, URZ ;  /* 0x0001b18004047890 */ /* 0x000fe2000fffe03f */
[----:B------:R-:W-:Y:S01]  /*17a0*/  UMOV UR13, UR33 ;  /* 0x00000021000d7c82 */ /* 0x000fe20008000000 */
[----:B------:R-:W-:-:S02]  /*17b0*/  UMOV UR15, 0x80000020 ;  /* 0x80000020000f7882 */ /* 0x000fc40000000000 */
[----:B------:R-:W-:Y:S01]  /*17c0*/  USHF.R.U32.HI UR4, URZ, 0x4, UR4 ;  /* 0x000000043f047899 */ /* 0x000fe20008011604 */
[----:B------:R-:W-:Y:S01]  /*17d0*/  UMOV UR5, UR33 ;  /* 0x0000002100057c82 */ /* 0x000fe20008000000 */
[----:B------:R-:W-:Y:S02]  /*17e0*/  UMOV UR7, 0x80000020 ;  /* 0x8000002000077882 */ /* 0x000fe40000000000 */
[----:B------:R-:W-:Y:S01]  /*17f0*/  ULOP3.LUT UR4, UR4, 0x3fff, URZ, 0xc0, !UPT ;  /* 0x00003fff04047892 */ /* 0x000fe2000f8ec03f */
[----:B------:R-:W-:Y:S01]  /*1800*/  UMOV UR40, UR32 ;  /* 0x0000002000287c82 */ /* 0x000fe20008000000 */
[----:B------:R-:W-:Y:S02]  /*1810*/  UMOV UR41, UR33 ;  /* 0x0000002100297c82 */ /* 0x000fe40008000000 */
[----:B------:R-:W-:Y:S01]  /*1820*/  ULOP3.LUT UR52, UR4, 0x10000, URZ, 0xfc, !UPT ;  /* 0x0001000004347892 */ /* 0x000fe2000f8efc3f */
[----:B------:R-:W-:Y:S02]  /*1830*/  UMOV UR43, 0x80000020 ;  /* 0x80000020002b7882 */ /* 0x000fe40000000000 */
[----:B------:R-:W-:Y:S01]  /*1840*/  UMOV UR4, UR32 ;  /* 0x0000002000047c82 */ /* 0x000fe20008000000 */
[----:B------:R-:W-:Y:S01]  /*1850*/  UIMAD UR56, UR37, 0x2c0, UR52 ;  /* 0x000002c0253878a4 */ /* 0x000fe2000f8e0234 */
[----:B------:R-:W-:Y:S01]  /*1860*/  UMOV UR16, UR32 ;  /* 0x0000002000107c82 */ /* 0x000fe20008000000 */
[----:B------:R-:W-:-:S02]  /*1870*/  UMOV UR17, UR33 ;  /* 0x0000002100117c82 */ /* 0x000fc40008000000 */
[----:B------:R-:W-:Y:S02]  /*1880*/  UIADD3 UR30, UR56, 0x40, URZ ;  /* 0x00000040381e7890 */ /* 0x000fe4000fffe03f */
[----:B------:R-:W-:Y:S02]  /*1890*/  UIADD3 UR22, UR56, 0x80, URZ ;  /* 0x0000008038167890 */ /* 0x000fe4000fffe03f */
[----:B------:R-:W-:Y:S01]  /*18a0*/  UMOV UR34, UR56 ;  /* 0x0000003800227c82 */ /* 0x000fe20008000000 */
[----:B------:R-:W-:Y:S01]  /*18b0*/  UIADD3 UR14, UR56, 0xc0, URZ ;  /* 0x000000c0380e7890 */ /* 0x000fe2000fffe03f */
[----:B------:R-:W-:Y:S01]  /*18c0*/  IGMMA.64x16x32.S8.S8 R192, gdesc[UR32], RZ, !UPT, gsb0 ;  /* 0x0060000020c079f1 */ /* 0x000fe2000c0410ff */
[----:B------:R-:W-:Y:S02]  /*18d0*/  UIADD3 UR6, UR56, 0x100, URZ ;  /* 0x0000010038067890 */ /* 0x000fe4000fffe03f */
[----:B------:R-:W-:Y:S02]  /*18e0*/  UIADD3 UR42, UR56, 0x140, URZ ;  /* 0x00000140382a7890 */ /* 0x000fe4000fffe03f */
[----:B------:R-:W-:Y:S01]  /*18f0*/  UIADD3 UR18, UR56, 0x180, URZ ;  /* 0x0000018038127890 */ /* 0x000fe2000fffe03f */
[----:B------:R-:W-:Y:S01]  /*1900*/  UMOV UR19, 0x80000020 ;  /* 0x8000002000137882 */ /* 0x000fe20000000000 */
[----:B------:R-:W-:Y:S01]  /*1910*/  UIADD3 UR46, UR56, 0x1c0, URZ ;  /* 0x000001c0382e7890 */ /* 0x000fe2000fffe03f */
[----:B------:R-:W-:Y:S01]  /*1920*/  UMOV UR44, UR32 ;  /* 0x00000020002c7c82 */ /* 0x000fe20008000000 */
[----:B------:R-:W-:Y:S01]  /*1930*/  UMOV UR45, UR33 ;  /* 0x00000021002d7c82 */ /* 0x000fe20008000000 */
        /* <DEDUP_REMOVED lines=14> */
[----:B------:R-:W-:-:S02]  /*1a20*/  WARPGROUP.DEPBAR.LE gsb0, 0x0 ;  /* 0x00008000000079c5 */ /* 0x000fc40000010000 */
[----:B------:R-:W-:-:S06]  /*1a30*/  WARPGROUP.ARRIVE ;  /* 0x00000000000079c5 */ /* 0x000fcc0000000000 */
[----:B------:R-:W-:Y:S03]  /*1a40*/  IGMMA.64x16x32.S8.S8 R176, gdesc[UR28], RZ, !UPT, gsb0 ;  /* 0x006000001cb079f1 */ /* 0x000fe6000c0410ff */
[----:B------:R-:W-:Y:S02]  /*1a50*/  WARPGROUP.DEPBAR.LE gsb0, 0x0 ;  /* 0x00008000000079c5 */ /* 0x000fe40000010000 */
[----:B------:R-:W-:-:S06]  /*1a60*/  WARPGROUP.ARRIVE ;  /* 0x00000000000079c5 */ /* 0x000fcc0000000000 */
[----:B------:R-:W-:Y:S03]  /*1a70*/  IGMMA.64x16x32.S8.S8 R160, gdesc[UR20], RZ, !UPT, gsb0 ;  /* 0x0060000014a079f1 */ /* 0x000fe6000c0410ff */
[----:B------:R-:W-:Y:S02]  /*1a80*/  WARPGROUP.DEPBAR.LE gsb0, 0x0 ;  /* 0x00008000000079c5 */ /* 0x000fe40000010000 */
[----:B------:R-:W-:-:S06]  /*1a90*/  WARPGROUP.ARRIVE ;  /* 0x00000000000079c5 */ /* 0x000fcc0000000000 */
[----:B------:R-:W-:Y:S01]  /*1aa0*/  IGMMA.64x16x32.S8.S8 R144, gdesc[UR12], RZ, !UPT, gsb0 ;  /* 0x006000000c9079f1 */ /* 0x000fe2000c0410ff */
[----:B------:R-:W-:Y:S01]  /*1ab0*/  UIADD3 UR12, UR53, 0x2, URZ ;  /* 0x00000002350c7890 */ /* 0x000fe2000fffe03f */
[----:B------:R-:W-:Y:S01]  /*1ac0*/  UMOV UR13, 0x80000020 ;  /* 0x80000020000d7882 */ /* 0x000fe20000000000 */
[----:B------:R-:W-:Y:S01]  /*1ad0*/  UIADD3 UR53, UR53, 0x202, URZ ;  /* 0x0000020235357890 */ /* 0x000fe2000fffe03f */
[----:B------:R-:W-:Y:S02]  /*1ae0*/  WARPGROUP.DEPBAR.LE gsb0, 0x0 ;  /* 0x00008000000079c5 */ /* 0x000fe40000010000 */
[----:B------:R-:W-:-:S06]  /*1af0*/  WARPGROUP.ARRIVE ;  /* 0x00000000000079c5 */ /* 0x000fcc0000000000 */
[----:B------:R-:W-:Y:S03]  /*1b00*/  IGMMA.64x16x32.S8.S8 R128, gdesc[UR4], RZ, !UPT, gsb0 ;  /* 0x00600000048079f1 */ /* 0x000fe6000c0410ff */
        /* <DEDUP_REMOVED lines=18> */
[----:B------:R-:W-:Y:S01]  /*1c30*/  UMOV UR48, UR57 ;  /* 0x0000003900307c82 */ /* 0x000fe20008000000 */
[----:B------:R-:W-:Y:S01]  /*1c40*/  UMOV UR49, 0x80000020 ;  /* 0x8000002000317882 */ /* 0x000fe20000000000 */
[----:B------:R-:W-:Y:S01]  /*1c50*/  UMOV UR24, UR48 ;  /* 0x0000003000187c82 */ /* 0x000fe20008000000 */
        /* <DEDUP_REMOVED lines=17> */
[----:B------:R-:W-:-:S02]  /*1d70*/  WARPGROUP.DEPBAR.LE gsb0, 0x0 ;  /* 0x00008000000079c5 */ /* 0x000fc40000010000 */
[----:B------:R-:W-:-:S06]  /*1d80*/  WARPGROUP.ARRIVE ;  /* 0x00000000000079c5 */ /* 0x000fcc0000000000 */
[----:B------:R-:W-:Y:S01]  /*1d90*/  IGMMA.64x16x32.S8.S8 R24, gdesc[UR48], RZ, !UPT, gsb0 ;  /* 0x00600000301879f1 */ /* 0x000fe2000c0410ff */
[----:B------:R-:W-:Y:S01]  /*1da0*/  UMOV UR50, UR14 ;  /* 0x0000000e00327c82 */ /* 0x000fe20008000000 */
[----:B------:R-:W-:Y:S01]  /*1db0*/  UMOV UR51, UR15 ;  /* 0x0000000f00337c82 */ /* 0x000fe20008000000 */
[----:B------:R-:W-:Y:S01]  /*1dc0*/  UIADD3 UR14, UR56, 0x2, URZ ;  /* 0x00000002380e7890 */ /* 0x000fe2000fffe03f */
[----:B------:R-:W-:Y:S01]  /*1dd0*/  UMOV UR15, 0x80000020 ;  /* 0x80000020000f7882 */ /* 0x000fe20000000000 */
[----:B------:R-:W-:Y:S02]  /*1de0*/  WARPGROUP.DEPBAR.LE gsb0, 0x0 ;  /* 0x00008000000079c5 */ /* 0x000fe40000010000 */
[----:B------:R-:W-:-:S06]  /*1df0*/  WARPGROUP.ARRIVE ;  /* 0x00000000000079c5 */ /* 0x000fcc0000000000 */
[----:B------:R-:W-:Y:S01]  /*1e00*/  IGMMA.64x16x32.S8.S8 R40, gdesc[UR24], RZ, !UPT, gsb0 ;  /* 0x00600000182879f1 */ /* 0x000fe2000c0410ff */
[----:B------:R-:W-:Y:S01]  /*1e10*/  UIADD3 UR26, UR56, 0x102, URZ ;  /* 0x00000102381a7890 */ /* 0x000fe2000fffe03f */
[----:B------:R-:W-:Y:S01]  /*1e20*/  UMOV UR24, UR12 ;  /* 0x0000000c00187c82 */ /* 0x000fe20008000000 */
[----:B------:R-:W-:Y:S01]  /*1e30*/  UMOV UR25, UR13 ;  /* 0x0000000d00197c82 */ /* 0x000fe20008000000 */
        /* <DEDUP_REMOVED lines=66> */
[----:B------:R-:W-:Y:S03]  /*2260*/  IGMMA.64x16x32.S8.S8 R192, gdesc[UR12], R192, gsb0 ;  /* 0x006000000cc079f1 */ /* 0x000fe600080410c0 */
        /* <DEDUP_REMOVED lines=29> */
[----:B------:R-:W-:Y:S01]  /*2440*/  IGMMA.64x16x32.S8.S8 R32, gdesc[UR48], R32, gsb0 ;  /* 0x00600000302079f1 */ /* 0x000fe20008041020 */
        /* <DEDUP_REMOVED lines=56> */
[----:B------:R-:W-:Y:S05]  /*27d0*/  @!P1 BRA `(.L_x_23) ;  /* 0x0000001000e09947 */ /* 0x000fea0003800000 */
[----:B------:R-:W-:Y:S02]  /*27e0*/  UIADD3 UR53, UR37, 0x1, URZ ;  /* 0x0000000125357890 */ /* 0x000fe4000fffe03f */
[----:B------:R-:W-:Y:S02]  /*27f0*/  IMAD.U32 R3, RZ, RZ, UR37 ;  /* 0x00000025ff037e24 */ /* 0x000fe4000f8e00ff */
[----:B------:R-:W-:-:S04]  /*2800*/  UISETP.NE.AND UP0, UPT, UR53, 0x9, UPT ;  /* 0x000000093500788c */ /* 0x000fc8000bf05270 */
[----:B------:R-:W-:Y:S02]  /*2810*/  USEL UR4, URZ, 0x1, UP0 ;  /* 0x000000013f047887 */ /* 0x000fe40008000000 */
[----:B------:R-:W-:Y:S02]  /*2820*/  USEL UR53, UR53, URZ, UP0 ;  /* 0x0000003f35357287 */ /* 0x000fe40008000000 */
[----:B------:R-:W-:-:S06]  /*2830*/  ULOP3.LUT UR4, UR36, UR4, URZ, 0x3c, !UPT ;  /* 0x0000000424047292 */ /* 0x000fcc000f8e3c3f */
[----:B------:R-:W-:-:S07]  /*2840*/  IMAD.U32 R7, RZ, RZ, UR4 ;  /* 0x00000004ff077e24 */ /* 0x000fce000f8e00ff */
.L_x_30:
[----:B------:R-:W-:Y:S05]  /*2850*/  @!P0 BRA `(.L_x_24) ;  /* 0x0000000000048947 */ /* 0x000fea0003800000 */
[----:B------:R-:W-:Y:S01]  /*2860*/  BPT.TRAP 0x1 ;  /* 0x000000040000795c */ /* 0x000fe20000300000 */
.L_x_24:
[----:B------:R-:W3:Y:S01]  /*2870*/  S2UR UR5, SR_CgaCtaId ;  /* 0x00000000000579c3 */ /* 0x000ee20000008800 */
[----:B------:R-:W-:Y:S01]  /*2880*/  UMOV UR4, 0x400 ;  /* 0x0000040000047882 */ /* 0x000fe20000000000 */
[----:B0-2---:R-:W-:Y:S01]  /*2890*/  IMAD.U32 R5, RZ, RZ, UR53 ;  /* 0x00000035ff057e24 */ /* 0x005fe2000f8e00ff */
[----:B------:R-:W-:Y:S01]  /*28a0*/  SHF.L.U32 R4, R7, 0x1f, RZ ;  /* 0x0000001f07047819 */ /* 0x000fe200000006ff */
[----:B---3--:R-:W-:-:S06]  /*28b0*/  ULEA UR4, UR5, UR4, 0x18 ;  /* 0x0000000405047291 */ /* 0x008fcc000f8ec03f */
[----:B------:R-:W-:-:S04]  /*28c0*/  IMAD.U32 R6, RZ, RZ, UR4 ;  /* 0x00000004ff067e24 */ /* 0x000fc8000f8e00ff */
[----:B------:R-:W-:-:S04]  /*28d0*/  IMAD R5, R5, 0x8, R6 ;  /* 0x0000000805057824 */ /* 0x000fc800078e0206 */
[----:B------:R0:W2:Y:S01]  /*28e0*/  SYNCS.PHASECHK.TRANS64.TRYWAIT P1, [R5+URZ], R4 ;  /* 0x00000004050075a7 */ /* 0x0000a2000802017f */
[----:B------:R-:W-:Y:S05]  /*28f0*/  @!P0 BRA `(.L_x_25) ;  /* 0x0000000000048947 */ /* 0x000fea0003800000 */
[----:B------:R-:W-:Y:S01]  /*2900*/  BPT.TRAP 0x1 ;  /* 0x000000040000795c */ /* 0x000fe20000300000 */
.L_x_25:
[----:B--2---:R-:W-:Y:S05]  /*2910*/  @P1 BRA `(.L_x_26) ;  /* 0x0000000000081947 */ /* 0x004fea0003800000 */
[----:B------:R-:W2:Y:S02]  /*2920*/  SYNCS.PHASECHK.TRANS64.TRYWAIT P1, [R5+URZ], R4 ;  /* 0x00000004050075a7 */ /* 0x000ea4000802017f */
[----:B--2---:R-:W-:Y:S05]  /*2930*/  @!P1 BRA `(.L_x_27) ;  /* 0x000000bc00ac9947 */ /* 0x004fea0003800000 */
.L_x_26:
[----:B------:R-:W-:Y:S01]  /*2940*/  UIMAD UR56, UR53, 0x300, UR38 ;  /* 0x00000300353878a4 */ /* 0x000fe2000f8e0226 */
[----:B------:R-:W-:Y:S01]  /*2950*/  WARPGROUP.ARRIVE ;  /* 0x00000000000079c5 */ /* 0x000fe20000000000 */
[----:B------:R-:W-:Y:S01]  /*2960*/  UIMAD UR57, UR53, 0x2c0, UR52 ;  /* 0x000002c0353978a4 */ /* 0x000fe2000f8e0234 */
[----:B------:R-:W-:Y:S01]  /*2970*/  UMOV UR5, 0x80000020 ;  /* 0x8000002000057882 */ /* 0x000fe20000000000 */
[----:B------:R-:W-:Y:S02]  /*2980*/  UMOV UR7, 0x80000020 ;  /* 0x8000002000077882 */ /* 0x000fe40000000000 */
[----:B------:R-:W-:Y:S01]  /*2990*/  UIADD3 UR10, UR57, 0x40, URZ ;  /* 0x00000040390a7890 */ /* 0x000fe2000fffe03f */
[----:B------:R-:W-:Y:S02]  /*29a0*/  UMOV UR4, UR56 ;  /* 0x0000003800047c82 */ /* 0x000fe40008000000 */
[----:B------:R-:W-:Y:S01]  /*29b0*/  UMOV UR6, UR57 ;  /* 0x0000003900067c82 */ /* 0x000fe20008000000 */
[----:B------:R-:W-:Y:S01]  /*29c0*/  UMOV UR8, UR4 ;  /* 0x0000000400087c82 */ /* 0x000fe20008000000 */
[----:B------:R-:W-:Y:S01]  /*29d0*/  IGMMA.64x16x32.S8.S8 R192, gdesc[UR4], R192, gsb0 ;  /* 0x0060000004c079f1 */ /* 0x000fe200080410c0 */
        /* <DEDUP_REMOVED lines=39> */
[----:B------:R-:W-:Y:S01]  /*2c50*/  UMOV UR5, 0x80000020 ;  /* 0x8000002000057882 */ /* 0x000fe20000000000 */
[----:B------:R-:W-:-:S02]  /*2c60*/  WARPGROUP.DEPBAR.LE gsb0, 0x0 ;  /* 0x00008000000079c5 */ /* 0x000fc40000010000 */
[----:B------:R-:W-:-:S06]  /*2c70*/  WARPGROUP.ARRIVE ;  /* 0x00000000000079c5 */ /* 0x000fcc0000000000 */
[----:B------:R-:W-:Y:S01]  /*2c80*/  IGMMA.64x16x32.S8.S8 R176, gdesc[UR8], R176, gsb0 ;  /* 0x0060000008b079f1 */ /* 0x000fe200080410b0 */
[----:B------:R-:W-:Y:S02]  /*2c90*/  UIADD3 UR8, UR56, 0x200, URZ ;  /* 0x0000020038087890 */ /* 0x000fe4000fffe03f */
[----:B------:R-:W-:Y:S01]  /*2ca0*/  UIADD3 UR56, UR56, 0x202, URZ ;  /* 0x0000020238387890 */ /* 0x000fe2000fffe03f */
        /* <DEDUP_REMOVED lines=49> */
[----:B------:R-:W-:Y:S01]  /*2fc0*/  IGMMA.64x16x32.S8.S8 R24, gdesc[UR48], R24, gsb0 ;  /* 0x00600000301879f1 */ /* 0x000fe20008041018 */
[----:B------:R-:W-:Y:S01]  /*2fd0*/  UMOV UR50, UR6 ;  /* 0x0000000600327c82 */ /* 0x000fe20008000000 */
[----:B------:R-:W-:Y:S01]  /*2fe0*/  UMOV UR51, UR7 ;  /* 0x0000000700337c82 */ /* 0x000fe20008000000 */
[----:B------:R-:W-:Y:S01]  /*2ff0*/  UMOV UR7, 0x80000020 ;  /* 0x8000002000077882 */ /* 0x000fe20000000000 */
[----:B------:R-:W-:Y:S02]  /*3000*/  WARPGROUP.DEPBAR.LE gsb0, 0x0 ;  /* 0x00008000000079c5 */ /* 0x000fe40000010000 */
[----:B------:R-:W-:-:S06]  /*3010*/  WARPGROUP.ARRIVE ;  /* 0x00000000000079c5 */ /* 0x000fcc0000000000 */
[----:B------:R-:W-:Y:S01]  /*3020*/  IGMMA.64x16x32.S8.S8 R40, gdesc[UR44], R40, gsb0 ;  /* 0x006000002c2879f1 */ /* 0x000fe20008041028 */
[----:B------:R-:W-:Y:S01]  /*3030*/  UIADD3 UR46, UR57, 0x242, URZ ;  /* 0x00000242392e7890 */ /* 0x000fe2000fffe03f */
        /* <DEDUP_REMOVED lines=48> */
[----:B------:R-:W-:Y:S02]  /*3340*/  UIADD3 UR12, UR57, 0x2, URZ ;  /* 0x00000002390c7890 */ /* 0x000fe4000fffe03f */
[----:B------:R-:W-:Y:S01]  /*3350*/  UIADD3 UR14, UR57, 0x82, URZ ;  /* 0x00000082390e7890 */ /* 0x000fe2000fffe03f */
[----:B------:R-:W-:Y:S01]  /*3360*/  UMOV UR13, UR5 ;  /* 0x00000005000d7c82 */ /* 0x000fe20008000000 */
[----:B------:R-:W-:-:S03]  /*3370*/  UMOV UR15, 0x80000020 ;  /* 0x80000020000f7882 */ /* 0x000fc60000000000 */
[----:B------:R-:W-:Y:S01]  /*3380*/  UMOV UR6, UR12 ;  /* 0x0000000c00067c82 */ /* 0x000fe20008000000 */
[----:B------:R-:W-:Y:S01]  /*3390*/  UMOV UR12, UR4 ;  /* 0x00000004000c7c82 */ /* 0x000fe20008000000 */
        /* <DEDUP_REMOVED lines=104> */
[----:B------:R-:W-:Y:S01]  /*3a20*/  BPT.TRAP 0x1 ;  /* 0x000000040000795c */ /* 0x000fe20000300000 */
.L_x_28:
[----:B------:R-:W-:-:S13]  /*3a30*/  ISETP.NE.AND P1, PT, R2, RZ, PT ;  /* 0x000000ff0200720c */ /* 0x000fda0003f25270 */
[----:B0-2---:R-:W-:-:S04]  /*3a40*/  @P1 IMAD R4, R3, 0x8, R6 ;  /* 0x0000000803041824 */ /* 0x005fc800078e0206 */
[----:B------:R-:W-:-:S05]  /*3a50*/  @P1 VIADD R5, R4, 0x48 ;  /* 0x0000004804051836 */ /* 0x000fca0000000000 */
[----:B------:R-:W-:-:S04]  /*3a60*/  @P1 PRMT R5, R16, 0x654, R5 ;  /* 0x0000065410051816 */ /* 0x000fc80000000005 */
[----:B------:R0:W-:Y:S01]  /*3a70*/  @P1 SYNCS.ARRIVE.TRANS64.RED.A1T0 RZ, [R5+URZ], RZ ;  /* 0x000000ff05ff19a7 */ /* 0x0001e2000810043f */
[----:B------:R-:W-:-:S13]  /*3a80*/  ISETP.GT.U32.AND P1, PT, R17, 0x1, PT ;  /* 0x000000011100780c */ /* 0x000fda0003f24070 */
[----:B0-----:R-:W-:Y:S05]  /*3a90*/  @P1 BRA `(.L_x_29) ;  /* 0x0000000000041947 */ /* 0x001fea0003800000 */
[----:B------:R-:W-:Y:S01]  /*3aa0*/  BPT.TRAP 0x1 ;  /* 0x000000040000795c */ /* 0x000fe20000300000 */
.L_x_29:
[----:B------:R-:W-:Y:S01]  /*3ab0*/  UIADD3 UR53, UR53, 0x1, URZ ;  /* 0x0000000135357890 */ /* 0x000fe2000fffe03f */
[C---:B------:R-:W-:Y:S01]  /*3ac0*/  ISETP.GT.AND P2, PT, R0.reuse, 0x1, PT ;  /* 0x000000010000780c */ /* 0x040fe20003f44270 */
[----:B------:R-:W-:Y:S02]  /*3ad0*/  VIADD R3, R3, 0x1 ;  /* 0x0000000103037836 */ /* 0x000fe40000000000 */
[----:B------:R-:W-:Y:S01]  /*3ae0*/  UISETP.NE.AND UP0, UPT, UR53, 0x9, UPT ;  /* 0x000000093500788c */ /* 0x000fe2000bf05270 */
[----:B------:R-:W-:Y:S02]  /*3af0*/  VIADD R0, R0, 0xffffffff ;  /* 0xffffffff00007836 */ /* 0x000fe40000000000 */
[C---:B------:R-:W-:Y:S01]  /*3b00*/  ISETP.NE.AND P1, PT, R3.reuse, 0x9, PT ;  /* 0x000000090300780c */ /* 0x040fe20003f25270 */
[----:B------:R-:W-:Y:S02]  /*3b10*/  USEL UR4, URZ, 0x1, UP0 ;  /* 0x000000013f047887 */ /* 0x000fe40008000000 */
[----:B------:R-:W-:Y:S01]  /*3b20*/  USEL UR53, UR53, URZ, UP0 ;  /* 0x0000003f35357287 */ /* 0x000fe20008000000 */
[----:B------:R-:W-:-:S03]  /*3b30*/  SEL R3, R3, RZ, P1 ;  /* 0x000000ff03037207 */ /* 0x000fc60000800000 */
[----:B------:R-:W-:Y:S01]  /*3b40*/  LOP3.LUT R7, R7, UR4, RZ, 0x3c, !PT ;  /* 0x0000000407077c12 */ /* 0x000fe2000f8e3cff */
[----:B------:R-:W-:Y:S07]  /*3b50*/  @P2 BRA `(.L_x_30) ;  /* 0xffffffec003c2947 */ /* 0x000fee000383ffff */
.L_x_23:
[----:B------:R-:W3:Y:S02]  /*3b60*/  LDC R0, c[0x0][0x28c] ;  /* 0x0000a300ff007b82 */ /* 0x000ee40000000800 */
[----:B---3--:R-:W-:-:S13]  /*3b70*/  ISETP.GE.AND P1, PT, R0, 0x1, PT ;  /* 0x000000010000780c */ /* 0x008fda0003f26270 */
[----:B------:R-:W-:Y:S05]  /*3b80*/  @!P1 BRA `(.L_x_31) ;  /* 0x0000000000509947 */ /* 0x000fea0003800000 */
[----:B------:R-:W-:Y:S05]  /*3b90*/  @!P0 BRA `(.L_x_32) ;  /* 0x0000000000048947 */ /* 0x000fea0003800000 */
[----:B------:R-:W-:Y:S01]  /*3ba0*/  BPT.TRAP 0x1 ;  /* 0x000000040000795c */ /* 0x000fe20000300000 */
.L_x_32:
[----:B------:R-:W-:Y:S01]  /*3bb0*/  ISETP.NE.AND P0, PT, R2, RZ, PT ;  /* 0x000000ff0200720c */ /* 0x000fe20003f05270 */
[----:B------:R-:W-:Y:S01]  /*3bc0*/  BSSY B0, `(.L_x_33) ;  /* 0x000000e000007945 */ /* 0x000fe20003800000 */
[----:B------:R-:W-:-:S11]  /*3bd0*/  ISETP.GT.U32.AND P1, PT, R17, 0x1, PT ;  /* 0x000000011100780c */ /* 0x000fd60003f24070 */
[----:B------:R-:W-:Y:S05]  /*3be0*/  @!P0 BRA `(.L_x_34) ;  /* 0x00000000002c8947 */ /* 0x000fea0003800000 */
[----:B------:R-:W-:-:S04]  /*3bf0*/  UISETP.LT.AND UP0, UPT, UR39, 0x1, UPT ;  /* 0x000000012700788c */ /* 0x000fc8000bf01270 */
[----:B------:R-:W-:-:S04]  /*3c00*/  USEL UR6, UR39, 0x1, UP0 ;  /* 0x0000000127067887 */ /* 0x000fc80008000000 */
[----:B------:R-:W-:-:S04]  /*3c10*/  UIADD3 UR6, UR37, UR39, -UR6 ;  /* 0x0000002725067290 */ /* 0x000fc8000fffe806 */
[----:B------:R-:W-:-:S04]  /*3c20*/  UIMAD.WIDE.U32 UR4, UR6, 0x38e38e39, URZ ;  /* 0x38e38e39060478a5 */ /* 0x000fc8000f8e003f */
[----:B------:R-:W-:-:S04]  /*3c30*/  USHF.R.U32.HI UR4, URZ, 0x1, UR5 ;  /* 0x000000013f047899 */ /* 0x000fc80008011605 */
[----:B------:R-:W-:-:S06]  /*3c40*/  UIMAD UR6, UR4, -0x9, UR6 ;  /* 0xfffffff7040678a4 */ /* 0x000fcc000f8e0206 */
[----:B------:R-:W-:-:S04]  /*3c50*/  IMAD.U32 R3, RZ, RZ, UR6 ;  /* 0x00000006ff037e24 */ /* 0x000fc8000f8e00ff */
[----:B------:R-:W-:-:S04]  /*3c60*/  IMAD R0, R3, 0x8, R6 ;  /* 0x0000000803007824 */ /* 0x000fc800078e0206 */
[----:B------:R-:W-:-:S05]  /*3c70*/  VIADD R3, R0, 0x48 ;  /* 0x0000004800037836 */ /* 0x000fca0000000000 */
[----:B------:R-:W-:-:S04]  /*3c80*/  PRMT R3, R16, 0x654, R3 ;  /* 0x0000065410037816 */ /* 0x000fc80000000003 */
[----:B------:R3:W-:Y:S03]  /*3c90*/  SYNCS.ARRIVE.TRANS64.RED.A1T0 RZ, [R3+URZ], RZ ;  /* 0x000000ff03ff79a7 */ /* 0x0007e6000810043f */
.L_x_34:
[----:B------:R-:W-:Y:S05]  /*3ca0*/  BSYNC B0 ;  /* 0x0000000000007941 */ /* 0x000fea0003800000 */
.L_x_33:
[----:B------:R-:W-:Y:S05]  /*3cb0*/  @P1 BRA `(.L_x_31) ;  /* 0x0000000000041947 */ /* 0x000fea0003800000 */
[----:B------:R-:W-:Y:S01]  /*3cc0*/  BPT.TRAP 0x1 ;  /* 0x000000040000795c */ /* 0x000fe20000300000 */
.L_x_31:
[----:B------:R-:W1:Y:S01]  /*3cd0*/  LDL.LU R9, [R1] ;  /* 0x0000000001097983 */ /* 0x000e620000300800 */
[----:B------:R-:W4:Y:S01]  /*3ce0*/  LDC R7, c[0x0][0x288] ;  /* 0x0000a200ff077b82 */ /* 0x000f220000000800 */
[----:B------:R-:W-:Y:S01]  /*3cf0*/  UIADD3 UR37, UR39, UR37, URZ ;  /* 0x0000002527257290 */ /* 0x000fe2000fffe03f */
[----:B------:R-:W-:Y:S01]  /*3d00*/  SHF.R.S32.HI R206, RZ, 0x1f, R22 ;  /* 0x0000001fffce7819 */ /* 0x000fe20000011416 */
[----:B------:R-:W0:Y:S01]  /*3d10*/  S2R R8, SR_TID.X ;  /* 0x0000000000087919 */ /* 0x000e220000002100 */
[----:B------:R-:W-:Y:S01]  /*3d20*/  ULDC UR7, c[0x0][0x284] ;  /* 0x0000a10000077ab9 */ /* 0x000fe20000000800 */
[----:B------:R-:W-:Y:S01]  /*3d30*/  UISETP.GT.U32.AND UP0, UPT, UR37, 0x8, UPT ;  /* 0x000000082500788c */ /* 0x000fe2000bf04070 */
[----:B------:R-:W-:Y:S01]  /*3d40*/  IMAD.MOV.U32 R205, RZ, RZ, RZ ;  /* 0x000000ffffcd7224 */ /* 0x000fe200078e00ff */
[----:B------:R-:W-:Y:S02]  /*3d50*/  UISETP.GE.U32.AND UP1, UPT, UR39, 0x9, UPT ;  /* 0x000000092700788c */ /* 0x000fe4000bf26070 */
[----:B------:R-:W-:Y:S01]  /*3d60*/  UISETP.LT.U32.AND UP0, UPT, UR39, 0x9, UP0 ;  /* 0x000000092700788c */ /* 0x000fe20008701070 */
[----:B------:R-:W-:Y:S01]  /*3d70*/  ULDC.64 UR8, c[0x0][0x5d0] ;  /* 0x0001740000087ab9 */ /* 0x000fe20000000a00 */
[----:B------:R-:W-:-:S02]  /*3d80*/  UIMAD.WIDE.U32 UR4, UR37, 0x38e38e39, URZ ;  /* 0x38e38e39250478a5 */ /* 0x000fc4000f8e003f */
[----:B------:R-:W-:Y:S02]  /*3d90*/  USEL UR6, URZ, 0x1, !UP0 ;  /* 0x000000013f067887 */ /* 0x000fe4000c000000 */
[----:B------:R-:W-:Y:S02]  /*3da0*/  USHF.R.U32.HI UR4, URZ, 0x1, UR5 ;  /* 0x000000013f047899 */ /* 0x000fe40008011605 */
[----:B------:R-:W-:Y:S02]  /*3db0*/  ULOP3.LUT UR36, UR36, UR6, URZ, 0x3c, !UPT ;  /* 0x0000000624247292 */ /* 0x000fe4000f8e3c3f */
[----:B------:R-:W-:Y:S02]  /*3dc0*/  UIMAD UR37, UR4, -0x9, UR37 ;  /* 0xfffffff7042578a4 */ /* 0x000fe4000f8e0225 */
[----:B------:R-:W-:Y:S01]  /*3dd0*/  @UP1 ULOP3.LUT UR36, UR36, 0x1, UR4, 0x78, !UPT ;  /* 0x0000000124241892 */ /* 0x000fe2000f8e7804 */
[--C-:B0-----:R-:W-:Y:S01]  /*3de0*/  SHF.R.U32.HI R0, RZ, 0x2, R8.reuse ;  /* 0x00000002ff007819 */ /* 0x101fe20000011608 */
[----:B------:R-:W-:Y:S01]  /*3df0*/  IMAD.SHL.U32 R20, R8, 0x2, RZ ;  /* 0x0000000208147824 */ /* 0x000fe200078e00ff */
[----:B--2---:R-:W-:-:S02]  /*3e00*/  SHF.R.U32.HI R5, RZ, 0x7, R8 ;  /* 0x00000007ff057819 */ /* 0x004fc40000011608 */
[----:B---3--:R-:W-:Y:S02]  /*3e10*/  LOP3.LUT R3, R0, 0x7, RZ, 0xc0, !PT ;  /* 0x0000000700037812 */ /* 0x008fe400078ec0ff */
[----:B------:R-:W-:Y:S02]  /*3e20*/  LOP3.LUT R0, R5, 0x1, RZ, 0xc0, !PT ;  /* 0x0000000105007812 */ /* 0x000fe400078ec0ff */
[----:B------:R-:W-:-:S03]  /*3e30*/  LOP3.LUT R4, R8, 0x60, RZ, 0xc0, !PT ;  /* 0x0000006008047812 */ /* 0x000fc600078ec0ff */
[----:B------:R-:W-:Y:S01]  /*3e40*/  IMAD.SHL.U32 R6, R0, 0x40, RZ ;  /* 0x0000004000067824 */ /* 0x000fe200078e00ff */
[----:B------:R-:W-:-:S04]  /*3e50*/  SHF.R.U32.HI R4, RZ, 0x1, R4 ;  /* 0x00000001ff047819 */ /* 0x000fc80000011604 */
[--C-:B------:R-:W-:Y:S02]  /*3e60*/  IADD3 R5, RZ, -R4, -R3.reuse ;  /* 0x80000004ff057210 */ /* 0x100fe40007ffe803 */
[----:B------:R-:W-:-:S03]  /*3e70*/  LOP3.LUT R3, R6, 0x40, R3, 0xe2, !PT ;  /* 0x0000004006037812 */ /* 0x000fc600078ee203 */
[----:B------:R-:W-:Y:S01]  /*3e80*/  IMAD R6, R0, -0x40, R5 ;  /* 0xffffffc000067824 */ /* 0x000fe200078e0205 */
[----:B------:R-:W-:Y:S01]  /*3e90*/  LOP3.LUT R204, R3, R4, RZ, 0xfc, !PT ;  /* 0x0000000403cc7212 */ /* 0x000fe200078efcff */
[C---:B------:R-:W-:Y:S01]  /*3ea0*/  IMAD R3, R23.reuse, 0xc0, RZ ;  /* 0x000000c017037824 */ /* 0x040fe200078e02ff */
[----:B------:R-:W-:Y:S01]  /*3eb0*/  LOP3.LUT R0, R8, 0x3, RZ, 0xc0, !PT ;  /* 0x0000000308007812 */ /* 0x000fe200078ec0ff */
[----:B------:R-:W-:Y:S02]  /*3ec0*/  IMAD R5, R206, UR8, RZ ;  /* 0x00000008ce057c24 */ /* 0x000fe4000f8e02ff */
[----:B------:R-:W-:-:S04]  /*3ed0*/  IMAD.WIDE R204, R23, 0xc0, R204 ;  /* 0x000000c017cc7825 */ /* 0x000fc800078e02cc */
[----:B----4-:R-:W-:Y:S01]  /*3ee0*/  IMAD R8, R0, -0x2, R7 ;  /* 0xfffffffe00087824 */ /* 0x010fe200078e0207 */
[----:B------:R-:W-:Y:S01]  /*3ef0*/  IADD3 R0, -R3, UR7, R6 ;  /* 0x0000000703007c10 */ /* 0x000fe2000fffe106 */
[----:B-1----:R-:W-:-:S05]  /*3f00*/  IMAD R203, R9, 0xb0, RZ ;  /* 0x000000b009cb7824 */ /* 0x002fca00078e02ff */
[C---:B------:R-:W-:Y:S01]  /*3f10*/  ISETP.GE.AND P0, PT, R203.reuse, R7, PT ;  /* 0x00000007cb00720c */ /* 0x040fe20003f06270 */
[----:B------:R-:W-:Y:S01]  /*3f20*/  IMAD R7, R22, UR9, R5 ;  /* 0x0000000916077c24 */ /* 0x000fe2000f8e0205 */
[----:B------:R-:W-:Y:S01]  /*3f30*/  LOP3.LUT R20, R203, 0x6, R20, 0xf8, !PT ;  /* 0x00000006cb147812 */ /* 0x000fe200078ef814 */
[----:B------:R-:W-:Y:S01]  /*3f40*/  IMAD.IADD R203, R8, 0x1, -R203 ;  /* 0x0000000108cb7824 */ /* 0x000fe200078e0acb */
[----:B------:R-:W-:Y:S01]  /*3f50*/  ISETP.GE.OR P0, PT, R3, UR7, P0 ;  /* 0x0000000703007c0c */ /* 0x000fe20008706670 */
[----:B------:R-:W-:Y:S01]  /*3f60*/  IMAD.MOV.U32 R3, RZ, RZ, -0x1 ;  /* 0xffffffffff037424 */ /* 0x000fe200078e00ff */
[----:B------:R-:W-:-:S03]  /*3f70*/  SHF.R.S32.HI R21, RZ, 0x1f, R20 ;  /* 0x0000001fff157819 */ /* 0x000fc60000011414 */
[----:B------:R-:W-:-:S04]  /*3f80*/  IMAD.WIDE.U32 R4, R22, UR8, R20 ;  /* 0x0000000816047c25 */ /* 0x000fc8000f8e0014 */
[----:B------:R-:W-:-:S04]  /*3f90*/  IMAD.IADD R5, R5, 0x1, R7 ;  /* 0x0000000105057824 */ /* 0x000fc800078e0207 */
[----:B------:R-:W-:Y:S05]  /*3fa0*/  @P0 BRA `(.L_x_35) ;  /* 0x0000008400f80947 */ /* 0x000fea0003800000 */
[----:B------:R-:W0:Y:S01]  /*3fb0*/  LDC.64 R8, c[0x0][0x5c8] ;  /* 0x00017200ff087b82 */ /* 0x000e220000000a00 */
[----:B------:R-:W-:Y:S01]  /*3fc0*/  ULDC.64 UR4, c[0x0][0x5c0] ;  /* 0x0001700000047ab9 */ /* 0x000fe20000000a00 */
[----:B------:R-:W-:Y:S01]  /*3fd0*/  BSSY B0, `(.L_x_35) ;  /* 0x000087b000007945 */ /* 0x000fe20003800000 */
[-C--:B0-----:R-:W-:Y:S01]  /*3fe0*/  IMAD R6, R205, R8.reuse, RZ ;  /* 0x00000008cd067224 */ /* 0x081fe200078e02ff */
[----:B------:R-:W-:Y:S01]  /*3ff0*/  SHF.L.U64.HI R13, R8, 0x3, R9 ;  /* 0x00000003080d7819 */ /* 0x000fe20000010209 */
[----:B------:R-:W-:-:S04]  /*4000*/  IMAD.WIDE.U32 R4, R204, R8, R4 ;  /* 0x00000008cc047225 */ /* 0x000fc800078e0004 */
[----:B------:R-:W-:Y:S01]  /*4010*/  IMAD R7, R204, R9, R6 ;  /* 0x00000009cc077224 */ /* 0x000fe200078e0206 */
[----:B------:R-:W-:Y:S01]  /*4020*/  IADD3 R4, P0, R4, UR4, RZ ;  /* 0x0000000404047c10 */ /* 0x000fe2000ff1e0ff */
[----:B------:R-:W-:Y:S02]  /*4030*/  IMAD.SHL.U32 R11, R8, 0x8, RZ ;  /* 0x00000008080b7824 */ /* 0x000fe400078e00ff */
[----:B------:R-:W-:Y:S02]  /*4040*/  IMAD.IADD R7, R5, 0x1, R7 ;  /* 0x0000000105077824 */ /* 0x000fe400078e0207 */
[----:B------:R-:W-:Y:S01]  /*4050*/  IMAD R15, R9, 0x78, RZ ;  /* 0x00000078090f7824 */ /* 0x000fe200078e02ff */
[----:B------:R-:W-:Y:S02]  /*4060*/  IADD3 R6, P1, R11, R4, RZ ;  /* 0x000000040b067210 */ /* 0x000fe40007f3e0ff */
[----:B------:R-:W-:Y:S02]  /*4070*/  IADD3.X R5, R7, UR5, RZ, P0, !PT ;  /* 0x0000000507057c10 */ /* 0x000fe400087fe4ff */
[----:B-----5:R-:W-:-:S03]  /*4080*/  ISETP.NE.AND P0, PT, R201, RZ, PT ;  /* 0x000000ffc900720c */ /* 0x020fc60003f05270 */
[----:B------:R-:W-:Y:S02]  /*4090*/  IMAD.X R7, R13, 0x1, R5, P1 ;  /* 0x000000010d077824 */ /* 0x000fe400008e0605 */
[----:B------:R-:W-:-:S04]  /*40a0*/  IMAD.WIDE.U32 R8, R8, 0x78, R6 ;  /* 0x0000007808087825 */ /* 0x000fc800078e0006 */
[----:B------:R-:W-:Y:S01]  /*40b0*/  IMAD.IADD R9, R9, 0x1, R15 ;  /* 0x0000000109097824 */ /* 0x000fe200078e020f */
[----:B------:R-:W-:-:S05]  /*40c0*/  IADD3 R10, P1, R11, R8, RZ ;  /* 0x000000080b0a7210 */ /* 0x000fca0007f3e0ff */
[----:B------:R-:W-:Y:S01]  /*40d0*/  IMAD.X R11, R13, 0x1, R9, P1 ;  /* 0x000000010d0b7824 */ /* 0x000fe200008e0609 */
[----:B------:R-:W-:Y:S07]  /*40e0*/  @!P0 BRA `(.L_x_36) ;  /* 0x0000006400548947 */ /* 0x000fee0003800000 */
[----:B------:R-:W0:Y:S01]  /*40f0*/  LDC.64 R12, c[0x0][0x5b0] ;  /* 0x00016c00ff0c7b82 */ /* 0x000e220000000a00 */
[----:B------:R-:W-:Y:S01]  /*4100*/  ULDC.64 UR4, c[0x0][0x5b8] ;  /* 0x00016e0000047ab9 */ /* 0x000fe20000000a00 */
[----:B------:R-:W-:Y:S01]  /*4110*/  ISETP.GE.AND P3, PT, R0, 0x1, PT ;  /* 0x000000010000780c */ /* 0x000fe20003f66270 */
[----:B------:R-:W-:Y:S01]  /*4120*/  IMAD R23, R206, UR4, RZ ;  /* 0x00000004ce177c24 */ /* 0x000fe2000f8e02ff */
[----:B------:R-:W-:Y:S01]  /*4130*/  BSSY B1, `(.L_x_37) ;  /* 0x000000e000017945 */ /* 0x000fe20003800000 */
[C---:B------:R-:W-:Y:S01]  /*4140*/  IMAD.WIDE.U32 R20, R22.reuse, UR4, R20 ;  /* 0x0000000416147c25 */ /* 0x040fe2000f8e0014 */
[----:B------:R-:W-:Y:S02]  /*4150*/  ISETP.LT.OR P1, PT, R203, 0x1, !P3 ;  /* 0x00000001cb00780c */ /* 0x000fe40005f21670 */
[----:B------:R-:W1:Y:S01]  /*4160*/  LDC.64 R14, c[0x0][0x5a8] ;  /* 0x00016a00ff0e7b82 */ /* 0x000e620000000a00 */
[----:B------:R-:W-:Y:S02]  /*4170*/  IMAD R23, R22, UR5, R23 ;  /* 0x0000000516177c24 */ /* 0x000fe4000f8e0217 */
[----:B------:R-:W-:-:S02]  /*4180*/  IMAD.MOV.U32 R210, RZ, RZ, R20 ;  /* 0x000000ffffd27224 */ /* 0x000fc400078e0014 */
[----:B------:R-:W-:Y:S02]  /*4190*/  IMAD.IADD R211, R21, 0x1, R23 ;  /* 0x0000000115d37824 */ /* 0x000fe400078e0217 */
[-C--:B0-----:R-:W-:Y:S02]  /*41a0*/  IMAD R206, R205, R12.reuse, RZ ;  /* 0x0000000ccdce7224 */ /* 0x081fe400078e02ff */
[----:B------:R-:W-:-:S04]  /*41b0*/  IMAD.WIDE.U32 R22, R204, R12, R210 ;  /* 0x0000000ccc167225 */ /* 0x000fc800078e00d2 */
[----:B------:R-:W-:Y:S01]  /*41c0*/  IMAD R217, R204, R13, R206 ;  /* 0x0000000dccd97224 */ /* 0x000fe200078e02ce */
[----:B-1----:R-:W-:-:S04]  /*41d0*/  IADD3 R208, P0, R22, R14, RZ ;  /* 0x0000000e16d07210 */ /* 0x002fc80007f1e0ff */
[----:B------:R-:W-:Y:S01]  /*41e0*/  IADD3.X R209, R15, R23, R217, P0, !PT ;  /* 0x000000170fd17210 */ /* 0x000fe200007fe4d9 */
[----:B------:R-:W-:Y:S08]  /*41f0*/  @P1 BRA `(.L_x_38) ;  /* 0x0000000000041947 */ /* 0x000ff00003800000 */
[----:B------:R0:W5:Y:S02]  /*4200*/  LDG.E.U8 R200, desc[UR54][R208.64] ;  /* 0x00000036d0c87981 */ /* 0x000164000c1e1100 */
.L_x_38:
[----:B------:R-:W-:Y:S05]  /*4210*/  BSYNC B1 ;  /* 0x0000000000017941 */ /* 0x000fea0003800000 */
.L_x_37:
[----:B-----5:R-:W-:Y:S01]  /*4220*/  LOP3.LUT R22, R200, 0xffff, RZ, 0xc0, !PT ;  /* 0x0000ffffc8167812 */ /* 0x020fe200078ec0ff */
[C---:B------:R-:W-:Y:S01]  /*4230*/  IMAD.SHL.U32 R206, R12.reuse, 0x8, RZ ;  /* 0x000000080cce7824 */ /* 0x040fe200078e00ff */
[----:B------:R-:W-:Y:S01]  /*4240*/  SHF.L.U64.HI R207, R12, 0x3, R13 ;  /* 0x000000030ccf7819 */ /* 0x000fe2000001020d */
[----:B------:R-:W-:Y:S01]  /*4250*/  BSSY B1, `(.L_x_39) ;  /* 0x0000012000017945 */ /* 0x000fe20003800000 */
[----:B------:R-:W-:Y:S02]  /*4260*/  PRMT R22, R22, 0x8880, RZ ;  /* 0x0000888016167816 */ /* 0x000fe400000000ff */
[----:B------:R-:W-:Y:S02]  /*4270*/  ISETP.LT.OR P2, PT, R203, 0x2, !P3 ;  /* 0x00000002cb00780c */ /* 0x000fe40005f41670 */
[----:B------:R-:W-:Y:S01]  /*4280*/  ISETP.GE.AND P0, PT, R0, 0x9, PT ;  /* 0x000000090000780c */ /* 0x000fe20003f06270 */
[----:B------:R-:W-:Y:S02]  /*4290*/  IMAD R213, R22, R201, RZ ;  /* 0x000000c916d57224 */ /* 0x000fe400078e02ff */
[----:B------:R-:W-:-:S04]  /*42a0*/  IMAD.WIDE.U32 R22, R204, R12, R206 ;  /* 0x0000000ccc167225 */ /* 0x000fc800078e00ce */
[----:B------:R-:W-:Y:S01]  /*42b0*/  @!P1 IMAD R215, R192, R202, R213 ;  /* 0x000000cac0d79224 */ /* 0x000fe200078e02d5 */
[----:B------:R-:W-:Y:S01]  /*42c0*/  IADD3 R22, P4, P5, R20, R14, R22 ;  /* 0x0000000e14167210 */ /* 0x000fe20007d9e016 */
[----:B------:R-:W-:-:S03]  /*42d0*/  IMAD.IADD R23, R217, 0x1, R23 ;  /* 0x00000001d9177824 */ /* 0x000fc600078e0217 */
[----:B------:R1:W-:Y:S01]  /*42e0*/  @!P1 STG.E.U8 desc[UR54][R4.64], R215 ;  /* 0x000000d704009986 */ /* 0x0003e2000c101136 */
[----:B------:R-:W-:Y:S02]  /*42f0*/  ISETP.LT.OR P1, PT, R203, 0x1, !P0 ;  /* 0x00000001cb00780c */ /* 0x000fe40004721670 */
[----:B------:R-:W-:Y:S02]  /*4300*/  IADD3.X R23, R211, R15, R23, P4, P5 ;  /* 0x0000000fd3177210 */ /* 0x000fe400027ea417 */
[C---:B------:R-:W-:Y:S02]  /*4310*/  ISETP.LT.OR P5, PT, R203.reuse, 0x2, !P0 ;  /* 0x00000002cb00780c */ /* 0x040fe400047a1670 */
[----:B------:R-:W-:Y:S01]  /*4320*/  ISETP.LT.OR P4, PT, R203, 0x9, !P3 ;  /* 0x00000009cb00780c */ /* 0x000fe20005f81670 */
[----:B------:R-:W-:-:S12]  /*4330*/  @P2 BRA `(.L_x_40) ;  /* 0x00000000000c2947 */ /* 0x000fd80003800000 */
[----:B------:R-:W2:Y:S02]  /*4340*/  LDG.E.U8 R200, desc[UR54][R208.64+0x1] ;  /* 0x00000136d0c87981 */ /* 0x000ea4000c1e1100 */
[----:B--2---:R-:W-:-:S05]  /*4350*/  PRMT R192, R200, 0x8880, RZ ;  /* 0x00008880c8c07816 */ /* 0x004fca00000000ff */
[----:B------:R-:W-:-:S07]  /*4360*/  IMAD R213, R192, R201, RZ ;  /* 0x000000c9c0d57224 */ /* 0x000fce00078e02ff */
.L_x_40:
[----:B------:R-:W-:Y:S05]  /*4370*/  BSYNC B1 ;  /* 0x0000000000017941 */ /* 0x000fea0003800000 */
.L_x_39:
[----:B------:R-:W-:Y:S01]  /*4380*/  @!P2 IMAD R193, R193, R202, R213 ;  /* 0x000000cac1c1a224 */ /* 0x000fe200078e02d5 */
[----:B------:R-:W-:Y:S04]  /*4390*/  BSSY B1, `(.L_x_41) ;  /* 0x0000006000017945 */ /* 0x000fe80003800000 */
[----:B------:R2:W-:Y:S01]  /*43a0*/  @!P2 STG.E.U8 desc[UR54][R4.64+0x1], R193 ;  /* 0x000001c10400a986 */ /* 0x0005e2000c101136 */
[----:B------:R-:W-:Y:S05]  /*43b0*/  @P1 BRA `(.L_x_42) ;  /* 0x00000000000c1947 */ /* 0x000fea0003800000 */
[----:B------:R-:W3:Y:S02]  /*43c0*/  LDG.E.U8 R200, desc[UR54][R22.64] ;  /* 0x0000003616c87981 */ /* 0x000ee4000c1e1100 */
[----:B---3--:R-:W-:-:S05]  /*43d0*/  PRMT R192, R200, 0x8880, RZ ;  /* 0x00008880c8c07816 */ /* 0x008fca00000000ff */
[----:B------:R-:W-:-:S07]  /*43e0*/  IMAD R213, R192, R201, RZ ;  /* 0x000000c9c0d57224 */ /* 0x000fce00078e02ff */
.L_x_42:
[----:B------:R-:W-:Y:S05]  /*43f0*/  BSYNC B1 ;  /* 0x0000000000017941 */ /* 0x000fea0003800000 */
.L_x_41:
[----:B-1----:R-:W-:Y:S01]  /*4400*/  @!P1 IMAD R215, R194, R202, R213 ;  /* 0x000000cac2d79224 */ /* 0x002fe200078e02d5 */
[----:B------:R-:W-:Y:S01]  /*4410*/  BSSY B1, `(.L_x_43) ;  /* 0x0000007000017945 */ /* 0x000fe20003800000 */
[----:B--2---:R-:W-:-:S03]  /*4420*/  IADD3 R193, P2, R204, 0x80, RZ ;  /* 0x00000080ccc17810 */ /* 0x004fc60007f5e0ff */
[----:B------:R1:W-:Y:S01]  /*4430*/  @!P1 STG.E.U8 desc[UR54][R6.64], R215 ;  /* 0x000000d706009986 */ /* 0x0003e2000c101136 */
[----:B------:R-:W-:Y:S09]  /*4440*/  @P5 BRA `(.L_x_44) ;  /* 0x00000000000c5947 */ /* 0x000ff20003800000 */
[----:B------:R-:W2:Y:S02]  /*4450*/  LDG.E.U8 R200, desc[UR54][R22.64+0x1] ;  /* 0x0000013616c87981 */ /* 0x000ea4000c1e1100 */
[----:B--2---:R-:W-:-:S05]  /*4460*/  PRMT R192, R200, 0x8880, RZ ;  /* 0x00008880c8c07816 */ /* 0x004fca00000000ff */
[----:B------:R-:W-:-:S07]  /*4470*/  IMAD R213, R192, R201, RZ ;  /* 0x000000c9c0d57224 */ /* 0x000fce00078e02ff */
.L_x_44:
[----:B------:R-:W-:Y:S05]  /*4480*/  BSYNC B1 ;  /* 0x0000000000017941 */ /* 0x000fea0003800000 */
.L_x_43:
[----:B------:R-:W-:Y:S01]  /*4490*/  @!P5 IMAD R195, R195, R202, R213 ;  /* 0x000000cac3c3d224 */ /* 0x000fe200078e02d5 */
[----:B------:R-:W-:Y:S04]  /*44a0*/  BSSY B1, `(.L_x_45) ;  /* 0x0000006000017945 */ /* 0x000fe80003800000 */
[----:B------:R2:W-:Y:S01]  /*44b0*/  @!P5 STG.E.U8 desc[UR54][R6.64+0x1], R195 ;  /* 0x000001c30600d986 */ /* 0x0005e2000c101136 */
[----:B------:R-:W-:Y:S05]  /*44c0*/  @P4 BRA `(.L_x_46) ;  /* 0x00000000000c4947 */ /* 0x000fea0003800000 */
[----:B------:R-:W3:Y:S02]  /*44d0*/  LDG.E.U8 R200, desc[UR54][R208.64+0x8] ;  /* 0x00000836d0c87981 */ /* 0x000ee4000c1e1100 */
[----:B---3--:R-:W-:-:S05]  /*44e0*/  PRMT R192, R200, 0x8880, RZ ;  /* 0x00008880c8c07816 */ /* 0x008fca00000000ff */
[----:B------:R-:W-:-:S07]  /*44f0*/  IMAD R213, R192, R201, RZ ;  /* 0x000000c9c0d57224 */ /* 0x000fce00078e02ff */
.L_x_46:
[----:B------:R-:W-:Y:S05]  /*4500*/  BSYNC B1 ;  /* 0x0000000000017941 */ /* 0x000fea0003800000 */
.L_x_45:
[----:B------:R-:W-:Y:S01]  /*4510*/  ISETP.LT.OR P1, PT, R203, 0xa, !P3 ;  /* 0x0000000acb00780c */ /* 0x000fe20005f21670 */
[----:B-1----:R-:W-:Y:S01]  /*4520*/  @!P4 IMAD R215, R196, R202, R213 ;  /* 0x000000cac4d7c224 */ /* 0x002fe200078e02d5 */
[----:B------:R-:W-:Y:S01]  /*4530*/  BSSY B1, `(.L_x_47) ;  /* 0x000000b000017945 */ /* 0x000fe20003800000 */
[----:B--2---:R-:W-:Y:S01]  /*4540*/  IMAD.WIDE.U32 R194, R193, R12, R210 ;  /* 0x0000000cc1c27225 */ /* 0x004fe200078e00d2 */
[C---:B------:R-:W-:Y:S02]  /*4550*/  ISETP.LT.OR P5, PT, R203.reuse, 0x9, !P0 ;  /* 0x00000009cb00780c */ /* 0x040fe400047a1670 */
[----:B------:R1:W-:Y:S01]  /*4560*/  @!P4 STG.E.U8 desc[UR54][R4.64+0x8], R215 ;  /* 0x000008d70400c986 */ /* 0x0003e2000c101136 */
[----:B------:R-:W-:Y:S01]  /*4570*/  IMAD.X R205, RZ, RZ, R205, P2 ;  /* 0x000000ffffcd7224 */ /* 0x000fe200010e06cd */
[----:B------:R-:W-:Y:S02]  /*4580*/  ISETP.LT.OR P2, PT, R203, 0xa, !P0 ;  /* 0x0000000acb00780c */ /* 0x000fe40004741670 */
[----:B------:R-:W-:-:S03]  /*4590*/  IADD3 R192, P4, R194, R14, RZ ;  /* 0x0000000ec2c07210 */ /* 0x000fc60007f9e0ff */
[----:B------:R-:W-:Y:S10]  /*45a0*/  @P1 BRA `(.L_x_48) ;  /* 0x00000000000c1947 */ /* 0x000ff40003800000 */
[----:B------:R-:W2:Y:S02]  /*45b0*/  LDG.E.U8 R200, desc[UR54][R208.64+0x9] ;  /* 0x00000936d0c87981 */ /* 0x000ea4000c1e1100 */
[----:B--2---:R-:W-:-:S05]  /*45c0*/  PRMT R196, R200, 0x8880, RZ ;  /* 0x00008880c8c47816 */ /* 0x004fca00000000ff */
[----:B------:R-:W-:-:S07]  /*45d0*/  IMAD R213, R196, R201, RZ ;  /* 0x000000c9c4d57224 */ /* 0x000fce00078e02ff */
.L_x_48:
[----:B------:R-:W-:Y:S05]  /*45e0*/  BSYNC B1 ;  /* 0x0000000000017941 */ /* 0x000fea0003800000 */
.L_x_47:
[----:B------:R-:W-:Y:S01]  /*45f0*/  @!P1 IMAD R197, R197, R202, R213 ;  /* 0x000000cac5c59224 */ /* 0x000fe200078e02d5 */
[----:B------:R-:W-:Y:S01]  /*4600*/  BSSY B1, `(.L_x_49) ;  /* 0x0000007000017945 */ /* 0x000fe20003800000 */
[----:B------:R-:W-:-:S03]  /*4610*/  IMAD R204, R205, R12, RZ ;  /* 0x0000000ccdcc7224 */ /* 0x000fc600078e02ff */
[----:B------:R2:W-:Y:S01]  /*4620*/  @!P1 STG.E.U8 desc[UR54][R4.64+0x9], R197 ;  /* 0x000009c504009986 */ /* 0x0005e2000c101136 */
[----:B------:R-:W-:Y:S05]  /*4630*/  @P5 BRA `(.L_x_50) ;  /* 0x00000000000c5947 */ /* 0x000fea0003800000 */
[----:B------:R-:W3:Y:S02]  /*4640*/  LDG.E.U8 R200, desc[UR54][R22.64+0x8] ;  /* 0x0000083616c87981 */ /* 0x000ee4000c1e1100 */
[----:B---3--:R-:W-:-:S05]  /*4650*/  PRMT R196, R200, 0x8880, RZ ;  /* 0x00008880c8c47816 */ /* 0x008fca00000000ff */
[----:B------:R-:W-:-:S07]  /*4660*/  IMAD R213, R196, R201, RZ ;  /* 0x000000c9c4d57224 */ /* 0x000fce00078e02ff */
.L_x_50:
[----:B------:R-:W-:Y:S05]  /*4670*/  BSYNC B1 ;  /* 0x0000000000017941 */ /* 0x000fea0003800000 */
.L_x_49:
[----:B--2---:R-:W-:Y:S01]  /*4680*/  @!P5 IMAD R197, R198, R202, R213 ;  /* 0x000000cac6c5d224 */ /* 0x004fe200078e02d5 */
[----:B------:R-:W-:Y:S01]  /*4690*/  BSSY B1, `(.L_x_51) ;  /* 0x0000007000017945 */ /* 0x000fe20003800000 */
[----:B------:R-:W-:-:S03]  /*46a0*/  IMAD R205, R193, R13, R204 ;  /* 0x0000000dc1cd7224 */ /* 0x000fc600078e02cc */
[----:B------:R2:W-:Y:S01]  /*46b0*/  @!P5 STG.E.U8 desc[UR54][R6.64+0x8], R197 ;  /* 0x000008c50600d986 */ /* 0x0005e2000c101136 */
[----:B------:R-:W-:Y:S05]  /*46c0*/  @P2 BRA `(.L_x_52) ;  /* 0x00000000000c2947 */ /* 0x000fea0003800000 */
[----:B------:R-:W3:Y:S02]  /*46d0*/  LDG.E.U8 R200, desc[UR54][R22.64+0x9] ;  /* 0x0000093616c87981 */ /* 0x000ee4000c1e1100 */
[----:B---3--:R-:W-:-:S05]  /*46e0*/  PRMT R196, R200, 0x8880, RZ ;  /* 0x00008880c8c47816 */ /* 0x008fca00000000ff */
[----:B------:R-:W-:-:S07]  /*46f0*/  IMAD R213, R196, R201, RZ ;  /* 0x000000c9c4d57224 */ /* 0x000fce00078e02ff */
.L_x_52:
[----:B------:R-:W-:Y:S05]  /*4700*/  BSYNC B1 ;  /* 0x0000000000017941 */ /* 0x000fea0003800000 */
.L_x_51:
[----:B------:R-:W-:Y:S01]  /*4710*/  ISETP.GE.AND P1, PT, R0, 0x81, PT ;  /* 0x000000810000780c */ /* 0x000fe20003f26270 */
[----:B------:R-:W-:Y:S01]  /*4720*/  IMAD.WIDE.U32 R12, R193, R12, R206 ;  /* 0x0000000cc10c7225 */ /* 0x000fe200078e00ce */
[----:B------:R-:W-:Y:S01]  /*4730*/  IADD3.X R193, R15, R195, R205, P4, !PT ;  /* 0x000000c30fc17210 */ /* 0x000fe200027fe4cd */
[----:B------:R-:W-:Y:S01]  /*4740*/  BSSY B1, `(.L_x_53) ;  /* 0x000000a000017945 */ /* 0x000fe20003800000 */
[----:B------:R-:W-:Y:S01]  /*4750*/  ISETP.LT.OR P4, PT, R203, 0x1, !P1 ;  /* 0x00000001cb00780c */ /* 0x000fe20004f81670 */
[----:B------:R-:W-:-:S05]  /*4760*/  @!P2 IMAD R199, R199, R202, R213 ;  /* 0x000000cac7c7a224 */ /* 0x000fca00078e02d5 */
[----:B------:R3:W-:Y:S01]  /*4770*/  @!P2 STG.E.U8 desc[UR54][R6.64+0x9], R199 ;  /* 0x000009c70600a986 */ /* 0x0007e2000c101136 */
[----:B------:R-:W-:Y:S01]  /*4780*/  IADD3 R14, P2, P5, R20, R14, R12 ;  /* 0x0000000e140e7210 */ /* 0x000fe20007d5e00c */
[----:B------:R-:W-:-:S05]  /*4790*/  IMAD.IADD R20, R205, 0x1, R13 ;  /* 0x00000001cd147824 */ /* 0x000fca00078e020d */
[----:B------:R-:W-:Y:S07]  /*47a0*/  @P4 BRA `(.L_x_54) ;  /* 0x00000000000c4947 */ /* 0x000fee0003800000 */
[----:B------:R-:W4:Y:S02]  /*47b0*/  LDG.E.U8 R200, desc[UR54][R192.64] ;  /* 0x00000036c0c87981 */ /* 0x000f24000c1e1100 */
[----:B----4-:R-:W-:-:S05]  /*47c0*/  PRMT R12, R200, 0x8880, RZ ;  /* 0x00008880c80c7816 */ /* 0x010fca00000000ff */
[----:B------:R-:W-:-:S07]  /*47d0*/  IMAD R213, R12, R201, RZ ;  /* 0x000000c90cd57224 */ /* 0x000fce00078e02ff */
.L_x_54:
[----:B------:R-:W-:Y:S05]  /*47e0*/  BSYNC B1 ;  /* 0x0000000000017941 */ /* 0x000fea0003800000 */
.L_x_53:
[----:B------:R-:W-:Y:S01]  /*47f0*/  @!P4 IMAD R13, R184, R202, R213 ;  /* 0x000000cab80dc224 */ /* 0x000fe200078e02d5 */
[----:B------:R-:W-:Y:S01]  /*4800*/  IADD3.X R15, R211, R15, R20, P2, P5 ;  /* 0x0000000fd30f7210 */ /* 0x000fe200017ea414 */
[----:B------:R-:W-:Y:S01]  /*4810*/  BSSY B1, `(.L_x_55) ;  /* 0x0000009000017945 */ /* 0x000fe20003800000 */
[----:B------:R-:W-:Y:S02]  /*4820*/  ISETP.GE.AND P2, PT, R0, 0x89, PT ;  /* 0x000000890000780c */ /* 0x000fe40003f46270 */
[----:B------:R4:W-:Y:S01]  /*4830*/  @!P4 STG.E.U8 desc[UR54][R8.64], R13 ;  /* 0x0000000d0800c986 */ /* 0x0009e2000c101136 */
[C---:B------:R-:W-:Y:S02]  /*4840*/  ISETP.LT.OR P4, PT, R203.reuse, 0x2, !P1 ;  /* 0x00000002cb00780c */ /* 0x040fe40004f81670 */
[----:B------:R-:W-:-:S11]  /*4850*/  ISETP.LT.OR P5, PT, R203, 0x1, !P2 ;  /* 0x00000001cb00780c */ /* 0x000fd600057a1670 */
[----:B----4-:R-:W-:Y:S05]  /*4860*/  @P4 BRA `(.L_x_56) ;  /* 0x00000000000c4947 */ /* 0x010fea0003800000 */
[----:B------:R-:W4:Y:S02]  /*4870*/  LDG.E.U8 R200, desc[UR54][R192.64+0x1] ;  /* 0x00000136c0c87981 */ /* 0x000f24000c1e1100 */
[----:B----4-:R-:W-:-:S05]  /*4880*/  PRMT R0, R200, 0x8880, RZ ;  /* 0x00008880c8007816 */ /* 0x010fca00000000ff */
[----:B------:R-:W-:-:S07]  /*4890*/  IMAD R213, R0, R201, RZ ;  /* 0x000000c900d57224 */ /* 0x000fce00078e02ff */
.L_x_56:
[----:B------:R-:W-:Y:S05]  /*48a0*/  BSYNC B1 ;  /* 0x0000000000017941 */ /* 0x000fea0003800000 */
.L_x_55:
[----:B------:R-:W-:Y:S01]  /*48b0*/  @!P4 IMAD R185, R185, R202, R213 ;  /* 0x000000cab9b9c224 */ /* 0x000fe200078e02d5 */
[----:B------:R-:W-:Y:S04]  /*48c0*/  BSSY B1, `(.L_x_57) ;  /* 0x0000006000017945 */ /* 0x000fe80003800000 */
[----:B------:R4:W-:Y:S01]  /*48d0*/  @!P4 STG.E.U8 desc[UR54][R8.64+0x1], R185 ;  /* 0x000001b90800c986 */ /* 0x0009e2000c101136 */
[----:B------:R-:W-:Y:S05]  /*48e0*/  @P5 BRA `(.L_x_58) ;  /* 0x00000000000c5947 */ /* 0x000fea0003800000 */
[----:B------:R-:W5:Y:S02]  /*48f0*/  LDG.E.U8 R200, desc[UR54][R14.64] ;  /* 0x000000360ec87981 */ /* 0x000f64000c1e1100 */
[----:B-----5:R-:W-:-:S05]  /*4900*/  PRMT R0, R200, 0x8880, RZ ;  /* 0x00008880c8007816 */ /* 0x020fca00000000ff */
[----:B------:R-:W-:-:S07]  /*4910*/  IMAD R213, R0, R201, RZ ;  /* 0x000000c900d57224 */ /* 0x000fce00078e02ff */
.L_x_58:
[----:B------:R-:W-:Y:S05]  /*4920*/  BSYNC B1 ;  /* 0x0000000000017941 */ /* 0x000fea0003800000 */
.L_x_57:
[C---:B------:R-:W-:Y:S01]  /*4930*/  ISETP.LT.OR P4, PT, R203.reuse, 0x2, !P2 ;  /* 0x00000002cb00780c */ /* 0x040fe20005781670 */
[----:B------:R-:W-:Y:S01]  /*4940*/  @!P5 IMAD R13, R186, R202, R213 ;  /* 0x000000caba0dd224 */ /* 0x000fe200078e02d5 */
[----:B------:R-:W-:Y:S04]  /*4950*/  BSSY B1, `(.L_x_59) ;  /* 0x0000007000017945 */ /* 0x000fe80003800000 */
[----:B------:R0:W-:Y:S01]  /*4960*/  @!P5 STG.E.U8 desc[UR54][R10.64], R13 ;  /* 0x0000000d0a00d986 */ /* 0x0001e2000c101136 */
[----:B------:R-:W-:-:S06]  /*4970*/  ISETP.LT.OR P5, PT, R203, 0x9, !P1 ;  /* 0x00000009cb00780c */ /* 0x000fcc0004fa1670 */
[----:B------:R-:W-:Y:S07]  /*4980*/  @P4 BRA `(.L_x_60) ;  /* 0x00000000000c4947 */ /* 0x000fee0003800000 */
[----:B------:R-:W5:Y:S02]  /*4990*/  LDG.E.U8 R200, desc[UR54][R14.64+0x1] ;  /* 0x000001360ec87981 */ /* 0x000f64000c1e1100 */
[----:B-----5:R-:W-:-:S05]  /*49a0*/  PRMT R0, R200, 0x8880, RZ ;  /* 0x00008880c8007816 */ /* 0x020fca00000000ff */
[----:B------:R-:W-:-:S07]  /*49b0*/  IMAD R213, R0, R201, RZ ;  /* 0x000000c900d57224 */ /* 0x000fce00078e02ff */
.L_x_60:
[----:B------:R-:W-:Y:S05]  /*49c0*/  BSYNC B1 ;  /* 0x0000000000017941 */ /* 0x000fea0003800000 */
.L_x_59:
[----:B------:R-:W-:Y:S01]  /*49d0*/  @!P4 IMAD R187, R187, R202, R213 ;  /* 0x000000cabbbbc224 */ /* 0x000fe200078e02d5 */
[----:B------:R-:W-:Y:S04]  /*49e0*/  BSSY B1, `(.L_x_61) ;  /* 0x0000006000017945 */ /* 0x000fe80003800000 */
[----:B------:R0:W-:Y:S01]  /*49f0*/  @!P4 STG.E.U8 desc[UR54][R10.64+0x1], R187 ;  /* 0x000001bb0a00c986 */ /* 0x0001e2000c101136 */
[----:B------:R-:W-:Y:S05]  /*4a00*/  @P5 BRA `(.L_x_62) ;  /* 0x00000000000c5947 */ /* 0x000fea0003800000 */
[----:B------:R-:W5:Y:S02]  /*4a10*/  LDG.E.U8 R200, desc[UR54][R192.64+0x8] ;  /* 0x00000836c0c87981 */ /* 0x000f64000c1e1100 */
[----:B-----5:R-:W-:-:S05]  /*4a20*/  PRMT R0, R200, 0x8880, RZ ;  /* 0x00008880c8007816 */ /* 0x020fca00000000ff */
[----:B------:R-:W-:-:S07]  /*4a30*/  IMAD R213, R0, R201, RZ ;  /* 0x000000c900d57224 */ /* 0x000fce00078e02ff */
.L_x_62:
[----:B------:R-:W-:Y:S05]  /*4a40*/  BSYNC B1 ;  /* 0x0000000000017941 */ /* 0x000fea0003800000 */
.L_x_61:
[C---:B------:R-:W-:Y:S01]  /*4a50*/  ISETP.LT.OR P4, PT, R203.reuse, 0xa, !P1 ;  /* 0x0000000acb00780c */ /* 0x040fe20004f81670 */
[----:B0-----:R-:W-:Y:S01]  /*4a60*/  @!P5 IMAD R13, R188, R202, R213 ;  /* 0x000000cabc0dd224 */ /* 0x001fe200078e02d5 */
[----:B------:R-:W-:Y:S04]  /*4a70*/  BSSY B1, `(.L_x_63) ;  /* 0x0000007000017945 */ /* 0x000fe80003800000 */
[----:B------:R0:W-:Y:S01]  /*4a80*/  @!P5 STG.E.U8 desc[UR54][R8.64+0x8], R13 ;  /* 0x0000080d0800d986 */ /* 0x0001e2000c101136 */
[----:B------:R-:W-:-:S06]  /*4a90*/  ISETP.LT.OR P5, PT, R203, 0x9, !P2 ;  /* 0x00000009cb00780c */ /* 0x000fcc00057a1670 */
[----:B------:R-:W-:Y:S07]  /*4aa0*/  @P4 BRA `(.L_x_64) ;  /* 0x00000000000c4947 */ /* 0x000fee0003800000 */
[----:B------:R-:W5:Y:S02]  /*4ab0*/  LDG.E.U8 R200, desc[UR54][R192.64+0x9] ;  /* 0x00000936c0c87981 */ /* 0x000f64000c1e1100 */
[----:B-----5:R-:W-:-:S05]  /*4ac0*/  PRMT R0, R200, 0x8880, RZ ;  /* 0x00008880c8007816 */ /* 0x020fca00000000ff */
[----:B------:R-:W-:-:S07]  /*4ad0*/  IMAD R213, R0, R201, RZ ;  /* 0x000000c900d57224 */ /* 0x000fce00078e02ff */
.L_x_64:
[----:B------:R-:W-:Y:S05]  /*4ae0*/  BSYNC B1 ;  /* 0x0000000000017941 */ /* 0x000fea0003800000 */
.L_x_63:
[----:B------:R-:W-:Y:S01]  /*4af0*/  @!P4 IMAD R189, R189, R202, R213 ;  /* 0x000000cabdbdc224 */ /* 0x000fe200078e02d5 */
[----:B------:R-:W-:Y:S04]  /*4b00*/  BSSY B1, `(.L_x_65) ;  /* 0x0000006000017945 */ /* 0x000fe80003800000 */
[----:B------:R0:W-:Y:S01]  /*4b10*/  @!P4 STG.E.U8 desc[UR54][R8.64+0x9], R189 ;  /* 0x000009bd0800c986 */ /* 0x0001e2000c101136 */
[----:B------:R-:W-:Y:S05]  /*4b20*/  @P5 BRA `(.L_x_66) ;  /* 0x00000000000c5947 */ /* 0x000fea0003800000 */
[----:B------:R-:W5:Y:S02]  /*4b30*/  LDG.E.U8 R200, desc[UR54][R14.64+0x8] ;  /* 0x000008360ec87981 */ /* 0x000f64000c1e1100 */
[----:B-----5:R-:W-:-:S05]  /*4b40*/  PRMT R0, R200, 0x8880, RZ ;  /* 0x00008880c8007816 */ /* 0x020fca00000000ff */
[----:B------:R-:W-:-:S07]  /*4b50*/  IMAD R213, R0, R201, RZ ;  /* 0x000000c900d57224 */ /* 0x000fce00078e02ff */
.L_x_66:
[----:B------:R-:W-:Y:S05]  /*4b60*/  BSYNC B1 ;  /* 0x0000000000017941 */ /* 0x000fea0003800000 */
.L_x_65:
        /* <DEDUP_REMOVED lines=9> */
.L_x_68:
[----:B------:R-:W-:Y:S05]  /*4c00*/  BSYNC B1 ;  /* 0x0000000000017941 */ /* 0x000fea0003800000 */
.L_x_67:
[----:B------:R-:W-:Y:S01]  /*4c10*/  @!P4 IMAD R191, R191, R202, R213 ;  /* 0x000000cabfbfc224 */ /* 0x000fe200078e02d5 */
[----:B------:R-:W-:Y:S04]  /*4c20*/  BSSY B1, `(.L_x_69) ;  /* 0x0000006000017945 */ /* 0x000fe80003800000 */
[----:B------:R0:W-:Y:S01]  /*4c30*/  @!P4 STG.E.U8 desc[UR54][R10.64+0x9], R191 ;  /* 0x000009bf0a00c986 */ /* 0x0001e2000c101136 */
[----:B------:R-:W-:Y:S05]  /*4c40*/  @P5 BRA `(.L_x_70) ;  /* 0x00000000000c5947 */ /* 0x000fea0003800000 */
[----:B------:R-:W5:Y:S02]  /*4c50*/  LDG.E.U8 R200, desc[UR54][R208.64+0x10] ;  /* 0x00001036d0c87981 */ /* 0x000f64000c1e1100 */
[----:B-----5:R-:W-:-:S05]  /*4c60*/  PRMT R0, R200, 0x8880, RZ ;  /* 0x00008880c8007816 */ /* 0x020fca00000000ff */
[----:B------:R-:W-:-:S07]  /*4c70*/  IMAD R213, R0, R201, RZ ;  /* 0x000000c900d57224 */ /* 0x000fce00078e02ff */
.L_x_70:
[----:B------:R-:W-:Y:S05]  /*4c80*/  BSYNC B1 ;  /* 0x0000000000017941 */ /* 0x000fea0003800000 */
.L_x_69:
        /* <DEDUP_REMOVED lines=9> */
.L_x_72:
[----:B------:R-:W-:Y:S05]  /*4d20*/  BSYNC B1 ;  /* 0x0000000000017941 */ /* 0x000fea0003800000 */
.L_x_71:
[----:B------:R-:W-:Y:S01]  /*4d30*/  @!P4 IMAD R177, R177, R202, R213 ;  /* 0x000000cab1b1c224 */ /* 0x000fe200078e02d5 */
[----:B------:R-:W-:Y:S04]  /*4d40*/  BSSY B1, `(.L_x_73) ;  /* 0x0000006000017945 */ /* 0x000fe80003800000 */
[----:B------:R0:W-:Y:S01]  /*4d50*/  @!P4 STG.E.U8 desc[UR54][R4.64+0x11], R177 ;  /* 0x000011b10400c986 */ /* 0x0001e2000c101136 */
[----:B------:R-:W-:Y:S05]  /*4d60*/  @P5 BRA `(.L_x_74) ;  /* 0x00000000000c5947 */ /* 0x000fea0003800000 */
[----:B------:R-:W5:Y:S02]  /*4d70*/  LDG.E.U8 R200, desc[UR54][R22.64+0x10] ;  /* 0x0000103616c87981 */ /* 0x000f64000c1e1100 */
[----:B-----5:R-:W-:-:S05]  /*4d80*/  PRMT R0, R200, 0x8880, RZ ;  /* 0x00008880c8007816 */ /* 0x020fca00000000ff */
[----:B------:R-:W-:-:S07]  /*4d90*/  IMAD R213, R0, R201, RZ ;  /* 0x000000c900d57224 */ /* 0x000fce00078e02ff */
.L_x_74:
[----:B------:R-:W-:Y:S05]  /*4da0*/  BSYNC B1 ;  /* 0x0000000000017941 */ /* 0x000fea0003800000 */
.L_x_73:
        /* <DEDUP_REMOVED lines=9> */
.L_x_76:
[----:B------:R-:W-:Y:S05]  /*4e40*/  BSYNC B1 ;  /* 0x0000000000017941 */ /* 0x000fea0003800000 */
.L_x_75:
[----:B------:R-:W-:Y:S01]  /*4e50*/  @!P4 IMAD R179, R179, R202, R213 ;  /* 0x000000cab3b3c224 */ /* 0x000fe200078e02d5 */
[----:B------:R-:W-:Y:S04]  /*4e60*/  BSSY B1, `(.L_x_77) ;  /* 0x0000006000017945 */ /* 0x000fe80003800000 */
[----:B------:R0:W-:Y:S01]  /*4e70*/  @!P4 STG.E.U8 desc[UR54][R6.64+0x11], R179 ;  /* 0x000011b30600c986 */ /* 0x0001e2000c101136 */
[----:B------:R-:W-:Y:S05]  /*4e80*/  @P5 BRA `(.L_x_78) ;  /* 0x00000000000c5947 */ /* 0x000fea0003800000 */
[----:B------:R-:W5:Y:S02]  /*4e90*/  LDG.E.U8 R200, desc[UR54][R208.64+0x18] ;  /* 0x00001836d0c87981 */ /* 0x000f64000c1e1100 */
[----:B-----5:R-:W-:-:S05]  /*4ea0*/  PRMT R0, R200, 0x8880, RZ ;  /* 0x00008880c8007816 */ /* 0x020fca00000000ff */
[----:B------:R-:W-:-:S07]  /*4eb0*/  IMAD R213, R0, R201, RZ ;  /* 0x000000c900d57224 */ /* 0x000fce00078e02ff */
.L_x_78:
[----:B------:R-:W-:Y:S05]  /*4ec0*/  BSYNC B1 ;  /* 0x0000000000017941 */ /* 0x000fea0003800000 */
.L_x_77:
        /* <DEDUP_REMOVED lines=9> */
.L_x_80:
[----:B------:R-:W-:Y:S05]  /*4f60*/  BSYNC B1 ;  /* 0x0000000000017941 */ /* 0x000fea0003800000 */
.L_x_79:
[----:B------:R-:W-:Y:S01]  /*4f70*/  @!P4 IMAD R181, R181, R202, R213 ;  /* 0x000000cab5b5c224 */ /* 0x000fe200078e02d5 */
[----:B------:R-:W-:Y:S04]  /*4f80*/  BSSY B1, `(.L_x_81) ;  /* 0x0000006000017945 */ /* 0x000fe80003800000 */
[----:B------:R0:W-:Y:S01]  /*4f90*/  @!P4 STG.E.U8 desc[UR54][R4.64+0x19], R181 ;  /* 0x000019b50400c986 */ /* 0x0001e2000c101136 */
[----:B------:R-:W-:Y:S05]  /*4fa0*/  @P5 BRA `(.L_x_82) ;  /* 0x00000000000c5947 */ /* 0x000fea0003800000 */
[----:B------:R-:W5:Y:S02]  /*4fb0*/  LDG.E.U8 R200, desc[UR54][R22.64+0x18] ;  /* 0x0000183616c87981 */ /* 0x000f64000c1e1100 */
[----:B-----5:R-:W-:-:S05]  /*4fc0*/  PRMT R0, R200, 0x8880, RZ ;  /* 0x00008880c8007816 */ /* 0x020fca00000000ff */
[----:B------:R-:W-:-:S07]  /*4fd0*/  IMAD R213, R0, R201, RZ ;  /* 0x000000c900d57224 */ /* 0x000fce00078e02ff */
.L_x_82:
[----:B------:R-:W-:Y:S05]  /*4fe0*/  BSYNC B1 ;  /* 0x0000000000017941 */ /* 0x000fea0003800000 */
.L_x_81:
        /* <DEDUP_REMOVED lines=9> */
.L_x_84:
[----:B------:R-:W-:Y:S05]  /*5080*/  BSYNC B1 ;  /* 0x0000000000017941 */ /* 0x000fea0003800000 */
.L_x_83:
[----:B------:R-:W-:Y:S01]  /*5090*/  @!P4 IMAD R183, R183, R202, R213 ;  /* 0x000000cab7b7c224 */ /* 0x000fe200078e02d5 */
[----:B------:R-:W-:Y:S04]  /*50a0*/  BSSY B1, `(.L_x_85) ;  /* 0x0000006000017945 */ /* 0x000fe80003800000 */
[----:B------:R0:W-:Y:S01]  /*50b0*/  @!P4 STG.E.U8 desc[UR54][R6.64+0x19], R183 ;  /* 0x000019b70600c986 */ /* 0x0001e2000c101136 */
[----:B------:R-:W-:Y:S05]  /*50c0*/  @P5 BRA `(.L_x_86) ;  /* 0x00000000000c5947 */ /* 0x000fea0003800000 */
[----:B------:R-:W5:Y:S02]  /*50d0*/  LDG.E.U8 R200, desc[UR54][R192.64+0x10] ;  /* 0x00001036c0c87981 */ /* 0x000f64000c1e1100 */
[----:B-----5:R-:W-:-:S05]  /*50e0*/  PRMT R0, R200, 0x8880, RZ ;  /* 0x00008880c8007816 */ /* 0x020fca00000000ff */
[----:B------:R-:W-:-:S07]  /*50f0*/  IMAD R213, R0, R201, RZ ;  /* 0x000000c900d57224 */ /* 0x000fce00078e02ff */
.L_x_86:
[----:B------:R-:W-:Y:S05]  /*5100*/  BSYNC B1 ;  /* 0x0000000000017941 */ /* 0x000fea0003800000 */
.L_x_85:
        /* <DEDUP_REMOVED lines=9> */
.L_x_88:
[----:B------:R-:W-:Y:S05]  /*51a0*/  BSYNC B1 ;  /* 0x0000000000017941 */ /* 0x000fea0003800000 */
.L_x_87:
[----:B------:R-:W-:Y:S01]  /*51b0*/  @!P4 IMAD R169, R169, R202, R213 ;  /* 0x000000caa9a9c224 */ /* 0x000fe200078e02d5 */
[----:B------:R-:W-:Y:S04]  /*51c0*/  BSSY B1, `(.L_x_89) ;  /* 0x0000006000017945 */ /* 0x000fe80003800000 */
[----:B------:R0:W-:Y:S01]  /*51d0*/  @!P4 STG.E.U8 desc[UR54][R8.64+0x11], R169 ;  /* 0x000011a90800c986 */ /* 0x0001e2000c101136 */
[----:B------:R-:W-:Y:S05]  /*51e0*/  @P5 BRA `(.L_x_90) ;  /* 0x00000000000c5947 */ /* 0x000fea0003800000 */
[----:B------:R-:W5:Y:S02]  /*51f0*/  LDG.E.U8 R200, desc[UR54][R14.64+0x10] ;  /* 0x000010360ec87981 */ /* 0x000f64000c1e1100 */
[----:B-----5:R-:W-:-:S05]  /*5200*/  PRMT R0, R200, 0x8880, RZ ;  /* 0x00008880c8007816 */ /* 0x020fca00000000ff */
[----:B------:R-:W-:-:S07]  /*5210*/  IMAD R213, R0, R201, RZ ;  /* 0x000000c900d57224 */ /* 0x000fce00078e02ff */
.L_x_90:
[----:B------:R-:W-:Y:S05]  /*5220*/  BSYNC B1 ;  /* 0x0000000000017941 */ /* 0x000fea0003800000 */
.L_x_89:
        /* <DEDUP_REMOVED lines=9> */
.L_x_92:
[----:B------:R-:W-:Y:S05]  /*52c0*/  BSYNC B1 ;  /* 0x0000000000017941 */ /* 0x000fea0003800000 */
.L_x_91:
[----:B------:R-:W-:Y:S01]  /*52d0*/  @!P4 IMAD R171, R171, R202, R213 ;  /* 0x000000caababc224 */ /* 0x000fe200078e02d5 */
[----:B------:R-:W-:Y:S04]  /*52e0*/  BSSY B1, `(.L_x_93) ;  /* 0x0000006000017945 */ /* 0x000fe80003800000 */
[----:B------:R0:W-:Y:S01]  /*52f0*/  @!P4 STG.E.U8 desc[UR54][R10.64+0x11], R171 ;  /* 0x000011ab0a00c986 */ /* 0x0001e2000c101136 */
[----:B------:R-:W-:Y:S05]  /*5300*/  @P5 BRA `(.L_x_94) ;  /* 0x00000000000c5947 */ /* 0x000fea0003800000 */
[----:B------:R-:W5:Y:S02]  /*5310*/  LDG.E.U8 R200, desc[UR54][R192.64+0x18] ;  /* 0x00001836c0c87981 */ /* 0x000f64000c1e1100 */
[----:B-----5:R-:W-:-:S05]  /*5320*/  PRMT R0, R200, 0x8880, RZ ;  /* 0x00008880c8007816 */ /* 0x020fca00000000ff */
[----:B------:R-:W-:-:S07]  /*5330*/  IMAD R213, R0, R201, RZ ;  /* 0x000000c900d57224 */ /* 0x000fce00078e02ff */
.L_x_94:
[----:B------:R-:W-:Y:S05]  /*5340*/  BSYNC B1 ;  /* 0x0000000000017941 */ /* 0x000fea0003800000 */
.L_x_93:
        /* <DEDUP_REMOVED lines=9> */
.L_x_96:
[----:B------:R-:W-:Y:S05]  /*53e0*/  BSYNC B1 ;  /* 0x0000000000017941 */ /* 0x000fea0003800000 */
.L_x_95:
[----:B------:R-:W-:Y:S01]  /*53f0*/  @!P4 IMAD R173, R173, R202, R213 ;  /* 0x000000caadadc224 */ /* 0x000fe200078e02d5 */
[----:B------:R-:W-:Y:S04]  /*5400*/  BSSY B1, `(.L_x_97) ;  /* 0x0000006000017945 */ /* 0x000fe80003800000 */
[----:B------:R0:W-:Y:S01]  /*5410*/  @!P4 STG.E.U8 desc[UR54][R8.64+0x19], R173 ;  /* 0x000019ad0800c986 */ /* 0x0001e2000c101136 */
[----:B------:R-:W-:Y:S05]  /*5420*/  @P5 BRA `(.L_x_98) ;  /* 0x00000000000c5947 */ /* 0x000fea0003800000 */
[----:B------:R-:W5:Y:S02]  /*5430*/  LDG.E.U8 R200, desc[UR54][R14.64+0x18] ;  /* 0x000018360ec87981 */ /* 0x000f64000c1e1100 */
[----:B-----5:R-:W-:-:S05]  /*5440*/  PRMT R0, R200, 0x8880, RZ ;  /* 0x00008880c8007816 */ /* 0x020fca00000000ff */
[----:B------:R-:W-:-:S07]  /*5450*/  IMAD R213, R0, R201, RZ ;  /* 0x000000c900d57224 */ /* 0x000fce00078e02ff */
.L_x_98:
[----:B------:R-:W-:Y:S05]  /*5460*/  BSYNC B1 ;  /* 0x0000000000017941 */ /* 0x000fea0003800000 */
.L_x_97:
        /* <DEDUP_REMOVED lines=9> */
.L_x_100:
[----:B------:R-:W-:Y:S05]  /*5500*/  BSYNC B1 ;  /* 0x0000000000017941 */ /* 0x000fea0003800000 */
.L_x_99:
[----:B------:R-:W-:Y:S01]  /*5510*/  @!P4 IMAD R175, R175, R202, R213 ;  /* 0x000000caafafc224 */ /* 0x000fe200078e02d5 */
[----:B------:R-:W-:Y:S04]  /*5520*/  BSSY B1, `(.L_x_101) ;  /* 0x0000006000017945 */ /* 0x000fe80003800000 */
[----:B------:R0:W-:Y:S01]  /*5530*/  @!P4 STG.E.U8 desc[UR54][R10.64+0x19], R175 ;  /* 0x000019af0a00c986 */ /* 0x0001e2000c101136 */
[----:B------:R-:W-:Y:S05]  /*5540*/  @P5 BRA `(.L_x_102) ;  /* 0x00000000000c5947 */ /* 0x000fea0003800000 */
[----:B------:R-:W5:Y:S02]  /*5550*/  LDG.E.U8 R200, desc[UR54][R208.64+0x20] ;  /* 0x00002036d0c87981 */ /* 0x000f64000c1e1100 */
[----:B-----5:R-:W-:-:S05]  /*5560*/  PRMT R0, R200, 0x8880, RZ ;  /* 0x00008880c8007816 */ /* 0x020fca00000000ff */
[----:B------:R-:W-:-:S07]  /*5570*/  IMAD R213, R0, R201, RZ ;  /* 0x000000c900d57224 */ /* 0x000fce00078e02ff */
.L_x_102:
[----:B------:R-:W-:Y:S05]  /*5580*/  BSYNC B1 ;  /* 0x0000000000017941 */ /* 0x000fea0003800000 */
.L_x_101:
        /* <DEDUP_REMOVED lines=9> */
.L_x_104:
[----:B------:R-:W-:Y:S05]  /*5620*/  BSYNC B1 ;  /* 0x0000000000017941 */ /* 0x000fea0003800000 */
.L_x_103:
[----:B------:R-:W-:Y:S01]  /*5630*/  @!P4 IMAD R161, R161, R202, R213 ;  /* 0x000000caa1a1c224 */ /* 0x000fe200078e02d5 */
[----:B------:R-:W-:Y:S04]  /*5640*/  BSSY B1, `(.L_x_105) ;  /* 0x0000006000017945 */ /* 0x000fe80003800000 */
[----:B------:R0:W-:Y:S01]  /*5650*/  @!P4 STG.E.U8 desc[UR54][R4.64+0x21], R161 ;  /* 0x000021a10400c986 */ /* 0x0001e2000c101136 */
[----:B------:R-:W-:Y:S05]  /*5660*/  @P5 BRA `(.L_x_106) ;  /* 0x00000000000c5947 */ /* 0x000fea0003800000 */
[----:B------:R-:W5:Y:S02]  /*5670*/  LDG.E.U8 R200, desc[UR54][R22.64+0x20] ;  /* 0x0000203616c87981 */ /* 0x000f64000c1e1100 */
[----:B-----5:R-:W-:-:S05]  /*5680*/  PRMT R0, R200, 0x8880, RZ ;  /* 0x00008880c8007816 */ /* 0x020fca00000000ff */
[----:B------:R-:W-:-:S07]  /*5690*/  IMAD R213, R0, R201, RZ ;  /* 0x000000c900d57224 */ /* 0x000fce00078e02ff */
.L_x_106:
[----:B------:R-:W-:Y:S05]  /*56a0*/  BSYNC B1 ;  /* 0x0000000000017941 */ /* 0x000fea0003800000 */
.L_x_105:
        /* <DEDUP_REMOVED lines=9> */
.L_x_108:
[----:B------:R-:W-:Y:S05]  /*5740*/  BSYNC B1 ;  /* 0x0000000000017941 */ /* 0x000fea0003800000 */
.L_x_107:
[----:B------:R-:W-:Y:S01]  /*5750*/  @!P4 IMAD R163, R163, R202, R213 ;  /* 0x000000caa3a3c224 */ /* 0x000fe200078e02d5 */
[----:B------:R-:W-:Y:S04]  /*5760*/  BSSY B1, `(.L_x_109) ;  /* 0x0000006000017945 */ /* 0x000fe80003800000 */
[----:B------:R0:W-:Y:S01]  /*5770*/  @!P4 STG.E.U8 desc[UR54][R6.64+0x21], R163 ;  /* 0x000021a30600c986 */ /* 0x0001e2000c101136 */
[----:B------:R-:W-:Y:S05]  /*5780*/  @P5 BRA `(.L_x_110) ;  /* 0x00000000000c5947 */ /* 0x000fea0003800000 */
[----:B------:R-:W5:Y:S02]  /*5790*/  LDG.E.U8 R200, desc[UR54][R208.64+0x28] ;  /* 0x00002836d0c87981 */ /* 0x000f64000c1e1100 */
[----:B-----5:R-:W-:-:S05]  /*57a0*/  PRMT R0, R200, 0x8880, RZ ;  /* 0x00008880c8007816 */ /* 0x020fca00000000ff */
[----:B------:R-:W-:-:S07]  /*57b0*/  IMAD R213, R0, R201, RZ ;  /* 0x000000c900d57224 */ /* 0x000fce00078e02ff */
.L_x_110:
[----:B------:R-:W-:Y:S05]  /*57c0*/  BSYNC B1 ;  /* 0x0000000000017941 */ /* 0x000fea0003800000 */
.L_x_109:
        /* <DEDUP_REMOVED lines=9> */
.L_x_112:
[----:B------:R-:W-:Y:S05]  /*5860*/  BSYNC B1 ;  /* 0x0000000000017941 */ /* 0x000fea0003800000 */
.L_x_111:
[----:B------:R-:W-:Y:S01]  /*5870*/  @!P4 IMAD R165, R165, R202, R213 ;  /* 0x000000caa5a5c224 */ /* 0x000fe200078e02d5 */
[----:B------:R-:W-:Y:S04]  /*5880*/  BSSY B1, `(.L_x_113) ;  /* 0x0000006000017945 */ /* 0x000fe80003800000 */
[----:B------:R0:W-:Y:S01]  /*5890*/  @!P4 STG.E.U8 desc[UR54][R4.64+0x29], R165 ;  /* 0x000029a50400c986 */ /* 0x0001e2000c101136 */
[----:B------:R-:W-:Y:S05]  /*58a0*/  @P5 BRA `(.L_x_114) ;  /* 0x00000000000c5947 */ /* 0x000fea0003800000 */
[----:B------:R-:W5:Y:S02]  /*58b0*/  LDG.E.U8 R200, desc[UR54][R22.64+0x28] ;  /* 0x0000283616c87981 */ /* 0x000f64000c1e1100 */
[----:B-----5:R-:W-:-:S05]  /*58c0*/  PRMT R0, R200, 0x8880, RZ ;  /* 0x00008880c8007816 */ /* 0x020fca00000000ff */
[----:B------:R-:W-:-:S07]  /*58d0*/  IMAD R213, R0, R201, RZ ;  /* 0x000000c900d57224 */ /* 0x000fce00078e02ff */
.L_x_114:
[----:B------:R-:W-:Y:S05]  /*58e0*/  BSYNC B1 ;  /* 0x0000000000017941 */ /* 0x000fea0003800000 */
.L_x_113:
        /* <DEDUP_REMOVED lines=9> */
.L_x_116:
[----:B------:R-:W-:Y:S05]  /*5980*/  BSYNC B1 ;  /* 0x0000000000017941 */ /* 0x000fea0003800000 */
.L_x_115:
[----:B------:R-:W-:Y:S01]  /*5990*/  @!P4 IMAD R167, R167, R202, R213 ;  /* 0x000000caa7a7c224 */ /* 0x000fe200078e02d5 */
[----:B------:R-:W-:Y:S04]  /*59a0*/  BSSY B1, `(.L_x_117) ;  /* 0x0000006000017945 */ /* 0x000fe80003800000 */
[----:B------:R0:W-:Y:S01]  /*59b0*/  @!P4 STG.E.U8 desc[UR54][R6.64+0x29], R167 ;  /* 0x000029a70600c986 */ /* 0x0001e2000c101136 */
[----:B------:R-:W-:Y:S05]  /*59c0*/  @P5 BRA `(.L_x_118) ;  /* 0x00000000000c5947 */ /* 0x000fea0003800000 */
[----:B------:R-:W5:Y:S02]  /*59d0*/  LDG.E.U8 R200, desc[UR54][R192.64+0x20] ;  /* 0x00002036c0c87981 */ /* 0x000f64000c1e1100 */
[----:B-----5:R-:W-:-:S05]  /*59e0*/  PRMT R0, R200, 0x8880, RZ ;  /* 0x00008880c8007816 */ /* 0x020fca00000000ff */
[----:B------:R-:W-:-:S07]  /*59f0*/  IMAD R213, R0, R201, RZ ;  /* 0x000000c900d57224 */ /* 0x000fce00078e02ff */
.L_x_118:
[----:B------:R-:W-:Y:S05]  /*5a00*/  BSYNC B1 ;  /* 0x0000000000017941 */ /* 0x000fea0003800000 */
.L_x_117:
        /* <DEDUP_REMOVED lines=9> */
.L_x_120:
[----:B------:R-:W-:Y:S05]  /*5aa0*/  BSYNC B1 ;  /* 0x0000000000017941 */ /* 0x000fea0003800000 */
.L_x_119:
[----:B------:R-:W-:Y:S01]  /*5ab0*/  @!P4 IMAD R153, R153, R202, R213 ;  /* 0x000000ca9999c224 */ /* 0x000fe200078e02d5 */
[----:B------:R-:W-:Y:S04]  /*5ac0*/  BSSY B1, `(.L_x_121) ;  /* 0x0000006000017945 */ /* 0x000fe80003800000 */
[----:B------:R0:W-:Y:S01]  /*5ad0*/  @!P4 STG.E.U8 desc[UR54][R8.64+0x21], R153 ;  /* 0x000021990800c986 */ /* 0x0001e2000c101136 */
[----:B------:R-:W-:Y:S05]  /*5ae0*/  @P5 BRA `(.L_x_122) ;  /* 0x00000000000c5947 */ /* 0x000fea0003800000 */
[----:B------:R-:W5:Y:S02]  /*5af0*/  LDG.E.U8 R200, desc[UR54][R14.64+0x20] ;  /* 0x000020360ec87981 */ /* 0x000f64000c1e1100 */
[----:B-----5:R-:W-:-:S05]  /*5b00*/  PRMT R0, R200, 0x8880, RZ ;  /* 0x00008880c8007816 */ /* 0x020fca00000000ff */
[----:B------:R-:W-:-:S07]  /*5b10*/  IMAD R213, R0, R201, RZ ;  /* 0x000000c900d57224 */ /* 0x000fce00078e02ff */
.L_x_122:
[----:B------:R-:W-:Y:S05]  /*5b20*/  BSYNC B1 ;  /* 0x0000000000017941 */ /* 0x000fea0003800000 */
.L_x_121:
        /* <DEDUP_REMOVED lines=9> */
.L_x_124:
[----:B------:R-:W-:Y:S05]  /*5bc0*/  BSYNC B1 ;  /* 0x0000000000017941 */ /* 0x000fea0003800000 */
.L_x_123:
[----:B------:R-:W-:Y:S01]  /*5bd0*/  @!P4 IMAD R155, R155, R202, R213 ;  /* 0x000000ca9b9bc224 */ /* 0x000fe200078e02d5 */
[----:B------:R-:W-:Y:S04]  /*5be0*/  BSSY B1, `(.L_x_125) ;  /* 0x0000006000017945 */ /* 0x000fe80003800000 */
[----:B------:R0:W-:Y:S01]  /*5bf0*/  @!P4 STG.E.U8 desc[UR54][R10.64+0x21], R155 ;  /* 0x0000219b0a00c986 */ /* 0x0001e2000c101136 */
[----:B------:R-:W-:Y:S05]  /*5c00*/  @P5 BRA `(.L_x_126) ;  /* 0x00000000000c5947 */ /* 0x000fea0003800000 */
[----:B------:R-:W5:Y:S02]  /*5c10*/  LDG.E.U8 R200, desc[UR54][R192.64+0x28] ;  /* 0x00002836c0c87981 */ /* 0x000f64000c1e1100 */
[----:B-----5:R-:W-:-:S05]  /*5c20*/  PRMT R0, R200, 0x8880, RZ ;  /* 0x00008880c8007816 */ /* 0x020fca00000000ff */
[----:B------:R-:W-:-:S07]  /*5c30*/  IMAD R213, R0, R201, RZ ;  /* 0x000000c900d57224 */ /* 0x000fce00078e02ff */
.L_x_126:
[----:B------:R-:W-:Y:S05]  /*5c40*/  BSYNC B1 ;  /* 0x0000000000017941 */ /* 0x000fea0003800000 */
.L_x_125:
        /* <DEDUP_REMOVED lines=9> */
.L_x_128:
[----:B------:R-:W-:Y:S05]  /*5ce0*/  BSYNC B1 ;  /* 0x0000000000017941 */ /* 0x000fea0003800000 */
.L_x_127:
[----:B------:R-:W-:Y:S01]  /*5cf0*/  @!P4 IMAD R157, R157, R202, R213 ;  /* 0x000000ca9d9dc224 */ /* 0x000fe200078e02d5 */
[----:B------:R-:W-:Y:S04]  /*5d00*/  BSSY B1, `(.L_x_129) ;  /* 0x0000006000017945 */ /* 0x000fe80003800000 */
[----:B------:R0:W-:Y:S01]  /*5d10*/  @!P4 STG.E.U8 desc[UR54][R8.64+0x29], R157 ;  /* 0x0000299d0800c986 */ /* 0x0001e2000c101136 */
[----:B------:R-:W-:Y:S05]  /*5d20*/  @P5 BRA `(.L_x_130) ;  /* 0x00000000000c5947 */ /* 0x000fea0003800000 */
[----:B------:R-:W5:Y:S02]  /*5d30*/  LDG.E.U8 R200, desc[UR54][R14.64+0x28] ;  /* 0x000028360ec87981 */ /* 0x000f64000c1e1100 */
[----:B-----5:R-:W-:-:S05]  /*5d40*/  PRMT R0, R200, 0x8880, RZ ;  /* 0x00008880c8007816 */ /* 0x020fca00000000ff */
[----:B------:R-:W-:-:S07]  /*5d50*/  IMAD R213, R0, R201, RZ ;  /* 0x000000c900d57224 */ /* 0x000fce00078e02ff */
.L_x_130:
[----:B------:R-:W-:Y:S05]  /*5d60*/  BSYNC B1 ;  /* 0x0000000000017941 */ /* 0x000fea0003800000 */
.L_x_129:
        /* <DEDUP_REMOVED lines=9> */
.L_x_132:
[----:B------:R-:W-:Y:S05]  /*5e00*/  BSYNC B1 ;  /* 0x0000000000017941 */ /* 0x000fea0003800000 */
.L_x_131:
[----:B------:R-:W-:Y:S01]  /*5e10*/  @!P4 IMAD R159, R159, R202, R213 ;  /* 0x000000ca9f9fc224 */ /* 0x000fe200078e02d5 */
[----:B------:R-:W-:Y:S04]  /*5e20*/  BSSY B1, `(.L_x_133) ;  /* 0x0000006000017945 */ /* 0x000fe80003800000 */
[----:B------:R0:W-:Y:S01]  /*5e30*/  @!P4 STG.E.U8 desc[UR54][R10.64+0x29], R159 ;  /* 0x0000299f0a00c986 */ /* 0x0001e2000c101136 */
[----:B------:R-:W-:Y:S05]  /*5e40*/  @P5 BRA `(.L_x_134) ;  /* 0x00000000000c5947 */ /* 0x000fea0003800000 */
[----:B------:R-:W5:Y:S02]  /*5e50*/  LDG.E.U8 R200, desc[UR54][R208.64+0x30] ;  /* 0x00003036d0c87981 */ /* 0x000f64000c1e1100 */
[----:B-----5:R-:W-:-:S05]  /*5e60*/  PRMT R0, R200, 0x8880, RZ ;  /* 0x00008880c8007816 */ /* 0x020fca00000000ff */
[----:B------:R-:W-:-:S07]  /*5e70*/  IMAD R213, R0, R201, RZ ;  /* 0x000000c900d57224 */ /* 0x000fce00078e02ff */
.L_x_134:
[----:B------:R-:W-:Y:S05]  /*5e80*/  BSYNC B1 ;  /* 0x0000000000017941 */ /* 0x000fea0003800000 */
.L_x_133:
        /* <DEDUP_REMOVED lines=9> */
.L_x_136:
[----:B------:R-:W-:Y:S05]  /*5f20*/  BSYNC B1 ;  /* 0x0000000000017941 */ /* 0x000fea0003800000 */
.L_x_135:
[----:B------:R-:W-:Y:S01]  /*5f30*/  @!P4 IMAD R145, R145, R202, R213 ;  /* 0x000000ca9191c224 */ /* 0x000fe200078e02d5 */
[----:B------:R-:W-:Y:S04]  /*5f40*/  BSSY B1, `(.L_x_137) ;  /* 0x0000006000017945 */ /* 0x000fe80003800000 */
[----:B------:R0:W-:Y:S01]  /*5f50*/  @!P4 STG.E.U8 desc[UR54][R4.64+0x31], R145 ;  /* 0x000031910400c986 */ /* 0x0001e2000c101136 */
[----:B------:R-:W-:Y:S05]  /*5f60*/  @P5 BRA `(.L_x_138) ;  /* 0x00000000000c5947 */ /* 0x000fea0003800000 */
[----:B------:R-:W5:Y:S02]  /*5f70*/  LDG.E.U8 R200, desc[UR54][R22.64+0x30] ;  /* 0x0000303616c87981 */ /* 0x000f64000c1e1100 */
[----:B-----5:R-:W-:-:S05]  /*5f80*/  PRMT R0, R200, 0x8880, RZ ;  /* 0x00008880c8007816 */ /* 0x020fca00000000ff */
[----:B------:R-:W-:-:S07]  /*5f90*/  IMAD R213, R0, R201, RZ ;  /* 0x000000c900d57224 */ /* 0x000fce00078e02ff */
.L_x_138:
[----:B------:R-:W-:Y:S05]  /*5fa0*/  BSYNC B1 ;  /* 0x0000000000017941 */ /* 0x000fea0003800000 */
.L_x_137:
        /* <DEDUP_REMOVED lines=9> */
.L_x_140:
[----:B------:R-:W-:Y:S05]  /*6040*/  BSYNC B1 ;  /* 0x0000000000017941 */ /* 0x000fea0003800000 */
.L_x_139:
[----:B------:R-:W-:Y:S01]  /*6050*/  @!P4 IMAD R147, R147, R202, R213 ;  /* 0x000000ca9393c224 */ /* 0x000fe200078e02d5 */
[----:B------:R-:W-:Y:S04]  /*6060*/  BSSY B1, `(.L_x_141) ;  /* 0x0000006000017945 */ /* 0x000fe80003800000 */
[----:B------:R0:W-:Y:S01]  /*6070*/  @!P4 STG.E.U8 desc[UR54][R6.64+0x31], R147 ;  /* 0x000031930600c986 */ /* 0x0001e2000c101136 */
[----:B------:R-:W-:Y:S05]  /*6080*/  @P5 BRA `(.L_x_142) ;  /* 0x00000000000c5947 */ /* 0x000fea0003800000 */
[----:B------:R-:W5:Y:S02]  /*6090*/  LDG.E.U8 R200, desc[UR54][R208.64+0x38] ;  /* 0x00003836d0c87981 */ /* 0x000f64000c1e1100 */
[----:B-----5:R-:W-:-:S05]  /*60a0*/  PRMT R0, R200, 0x8880, RZ ;  /* 0x00008880c8007816 */ /* 0x020fca00000000ff */
[----:B------:R-:W-:-:S07]  /*60b0*/  IMAD R213, R0, R201, RZ ;  /* 0x000000c900d57224 */ /* 0x000fce00078e02ff */
.L_x_142:
[----:B------:R-:W-:Y:S05]  /*60c0*/  BSYNC B1 ;  /* 0x0000000000017941 */ /* 0x000fea0003800000 */
.L_x_141:
        /* <DEDUP_REMOVED lines=9> */
.L_x_144:
[----:B------:R-:W-:Y:S05]  /*6160*/  BSYNC B1 ;  /* 0x0000000000017941 */ /* 0x000fea0003800000 */
.L_x_143:
[----:B------:R-:W-:Y:S01]  /*6170*/  @!P4 IMAD R149, R149, R202, R213 ;  /* 0x000000ca9595c224 */ /* 0x000fe200078e02d5 */
[----:B------:R-:W-:Y:S04]  /*6180*/  BSSY B1, `(.L_x_145) ;  /* 0x0000006000017945 */ /* 0x000fe80003800000 */
[----:B------:R0:W-:Y:S01]  /*6190*/  @!P4 STG.E.U8 desc[UR54][R4.64+0x39], R149 ;  /* 0x000039950400c986 */ /* 0x0001e2000c101136 */
[----:B------:R-:W-:Y:S05]  /*61a0*/  @P5 BRA `(.L_x_146) ;  /* 0x00000000000c5947 */ /* 0x000fea0003800000 */
[----:B------:R-:W5:Y:S02]  /*61b0*/  LDG.E.U8 R200, desc[UR54][R22.64+0x38] ;  /* 0x0000383616c87981 */ /* 0x000f64000c1e1100 */
[----:B-----5:R-:W-:-:S05]  /*61c0*/  PRMT R0, R200, 0x8880, RZ ;  /* 0x00008880c8007816 */ /* 0x020fca00000000ff */
[----:B------:R-:W-:-:S07]  /*61d0*/  IMAD R213, R0, R201, RZ ;  /* 0x000000c900d57224 */ /* 0x000fce00078e02ff */
.L_x_146:
[----:B------:R-:W-:Y:S05]  /*61e0*/  BSYNC B1 ;  /* 0x0000000000017941 */ /* 0x000fea0003800000 */
.L_x_145:
        /* <DEDUP_REMOVED lines=9> */
.L_x_148:
[----:B------:R-:W-:Y:S05]  /*6280*/  BSYNC B1 ;  /* 0x0000000000017941 */ /* 0x000fea0003800000 */
.L_x_147:
[----:B------:R-:W-:Y:S01]  /*6290*/  @!P4 IMAD R151, R151, R202, R213 ;  /* 0x000000ca9797c224 */ /* 0x000fe200078e02d5 */
[----:B------:R-:W-:Y:S04]  /*62a0*/  BSSY B1, `(.L_x_149) ;  /* 0x0000006000017945 */ /* 0x000fe80003800000 */
[----:B------:R0:W-:Y:S01]  /*62b0*/  @!P4 STG.E.U8 desc[UR54][R6.64+0x39], R151 ;  /* 0x000039970600c986 */ /* 0x0001e2000c101136 */
[----:B------:R-:W-:Y:S05]  /*62c0*/  @P5 BRA `(.L_x_150) ;  /* 0x00000000000c5947 */ /* 0x000fea0003800000 */
[----:B------:R-:W5:Y:S02]  /*62d0*/  LDG.E.U8 R200, desc[UR54][R192.64+0x30] ;  /* 0x00003036c0c87981 */ /* 0x000f64000c1e1100 */
[----:B-----5:R-:W-:-:S05]  /*62e0*/  PRMT R0, R200, 0x8880, RZ ;  /* 0x00008880c8007816 */ /* 0x020fca00000000ff */
[----:B------:R-:W-:-:S07]  /*62f0*/  IMAD R213, R0, R201, RZ ;  /* 0x000000c900d57224 */ /* 0x000fce00078e02ff */
.L_x_150:
[----:B------:R-:W-:Y:S05]  /*6300*/  BSYNC B1 ;  /* 0x0000000000017941 */ /* 0x000fea0003800000 */
.L_x_149:
        /* <DEDUP_REMOVED lines=9> */
.L_x_152:
[----:B------:R-:W-:Y:S05]  /*63a0*/  BSYNC B1 ;  /* 0x0000000000017941 */ /* 0x000fea0003800000 */
.L_x_151:
[----:B------:R-:W-:Y:S01]  /*63b0*/  @!P4 IMAD R137, R137, R202, R213 ;  /* 0x000000ca8989c224 */ /* 0x000fe200078e02d5 */
[----:B------:R-:W-:Y:S04]  /*63c0*/  BSSY B1, `(.L_x_153) ;  /* 0x0000006000017945 */ /* 0x000fe80003800000 */
[----:B------:R0:W-:Y:S01]  /*63d0*/  @!P4 STG.E.U8 desc[UR54][R8.64+0x31], R137 ;  /* 0x000031890800c986 */ /* 0x0001e2000c101136 */
[----:B------:R-:W-:Y:S05]  /*63e0*/  @P5 BRA `(.L_x_154) ;  /* 0x00000000000c5947 */ /* 0x000fea0003800000 */
[----:B------:R-:W5:Y:S02]  /*63f0*/  LDG.E.U8 R200, desc[UR54][R14.64+0x30] ;  /* 0x000030360ec87981 */ /* 0x000f64000c1e1100 */
[----:B-----5:R-:W-:-:S05]  /*6400*/  PRMT R0, R200, 0x8880, RZ ;  /* 0x00008880c8007816 */ /* 0x020fca00000000ff */
[----:B------:R-:W-:-:S07]  /*6410*/  IMAD R213, R0, R201, RZ ;  /* 0x000000c900d57224 */ /* 0x000fce00078e02ff */
.L_x_154:
[----:B------:R-:W-:Y:S05]  /*6420*/  BSYNC B1 ;  /* 0x0000000000017941 */ /* 0x000fea0003800000 */
.L_x_153:
        /* <DEDUP_REMOVED lines=9> */
.L_x_156:
[----:B------:R-:W-:Y:S05]  /*64c0*/  BSYNC B1 ;  /* 0x0000000000017941 */ /* 0x000fea0003800000 */
.L_x_155:
[----:B------:R-:W-:Y:S01]  /*64d0*/  @!P4 IMAD R139, R139, R202, R213 ;  /* 0x000000ca8b8bc224 */ /* 0x000fe200078e02d5 */
[----:B------:R-:W-:Y:S04]  /*64e0*/  BSSY B1, `(.L_x_157) ;  /* 0x0000006000017945 */ /* 0x000fe80003800000 */
[----:B------:R0:W-:Y:S01]  /*64f0*/  @!P4 STG.E.U8 desc[UR54][R10.64+0x31], R139 ;  /* 0x0000318b0a00c986 */ /* 0x0001e2000c101136 */
[----:B------:R-:W-:Y:S05]  /*6500*/  @P5 BRA `(.L_x_158) ;  /* 0x00000000000c5947 */ /* 0x000fea0003800000 */
[----:B------:R-:W5:Y:S02]  /*6510*/  LDG.E.U8 R200, desc[UR54][R192.64+0x38] ;  /* 0x00003836c0c87981 */ /* 0x000f64000c1e1100 */
[----:B-----5:R-:W-:-:S05]  /*6520*/  PRMT R0, R200, 0x8880, RZ ;  /* 0x00008880c8007816 */ /* 0x020fca00000000ff */
[----:B------:R-:W-:-:S07]  /*6530*/  IMAD R213, R0, R201, RZ ;  /* 0x000000c900d57224 */ /* 0x000fce00078e02ff */
.L_x_158:
[----:B------:R-:W-:Y:S05]  /*6540*/  BSYNC B1 ;  /* 0x0000000000017941 */ /* 0x000fea0003800000 */
.L_x_157:
        /* <DEDUP_REMOVED lines=9> */
.L_x_160:
[----:B------:R-:W-:Y:S05]  /*65e0*/  BSYNC B1 ;  /* 0x0000000000017941 */ /* 0x000fea0003800000 */
.L_x_159:
[----:B------:R-:W-:Y:S01]  /*65f0*/  @!P4 IMAD R141, R141, R202, R213 ;  /* 0x000000ca8d8dc224 */ /* 0x000fe200078e02d5 */
[----:B------:R-:W-:Y:S04]  /*6600*/  BSSY B1, `(.L_x_161) ;  /* 0x0000006000017945 */ /* 0x000fe80003800000 */
[----:B------:R0:W-:Y:S01]  /*6610*/  @!P4 STG.E.U8 desc[UR54][R8.64+0x39], R141 ;  /* 0x0000398d0800c986 */ /* 0x0001e2000c101136 */
[----:B------:R-:W-:Y:S05]  /*6620*/  @P5 BRA `(.L_x_162) ;  /* 0x00000000000c5947 */ /* 0x000fea0003800000 */
[----:B------:R-:W5:Y:S02]  /*6630*/  LDG.E.U8 R200, desc[UR54][R14.64+0x38] ;  /* 0x000038360ec87981 */ /* 0x000f64000c1e1100 */
[----:B-----5:R-:W-:-:S05]  /*6640*/  PRMT R0, R200, 0x8880, RZ ;  /* 0x00008880c8007816 */ /* 0x020fca00000000ff */
[----:B------:R-:W-:-:S07]  /*6650*/  IMAD R213, R0, R201, RZ ;  /* 0x000000c900d57224 */ /* 0x000fce00078e02ff */
.L_x_162:
[----:B------:R-:W-:Y:S05]  /*6660*/  BSYNC B1 ;  /* 0x0000000000017941 */ /* 0x000fea0003800000 */
.L_x_161:
        /* <DEDUP_REMOVED lines=9> */
.L_x_164:
[----:B------:R-:W-:Y:S05]  /*6700*/  BSYNC B1 ;  /* 0x0000000000017941 */ /* 0x000fea0003800000 */
.L_x_163:
[----:B------:R-:W-:Y:S01]  /*6710*/  @!P4 IMAD R143, R143, R202, R213 ;  /* 0x000000ca8f8fc224 */ /* 0x000fe200078e02d5 */
[----:B------:R-:W-:Y:S04]  /*6720*/  BSSY B1, `(.L_x_165) ;  /* 0x0000006000017945 */ /* 0x000fe80003800000 */
[----:B------:R0:W-:Y:S01]  /*6730*/  @!P4 STG.E.U8 desc[UR54][R10.64+0x39], R143 ;  /* 0x0000398f0a00c986 */ /* 0x0001e2000c101136 */
[----:B------:R-:W-:Y:S05]  /*6740*/  @P5 BRA `(.L_x_166) ;  /* 0x00000000000c5947 */ /* 0x000fea0003800000 */
[----:B------:R-:W5:Y:S02]  /*6750*/  LDG.E.U8 R200, desc[UR54][R208.64+0x40] ;  /* 0x00004036d0c87981 */ /* 0x000f64000c1e1100 */
[----:B-----5:R-:W-:-:S05]  /*6760*/  PRMT R0, R200, 0x8880, RZ ;  /* 0x00008880c8007816 */ /* 0x020fca00000000ff */
[----:B------:R-:W-:-:S07]  /*6770*/  IMAD R213, R0, R201, RZ ;  /* 0x000000c900d57224 */ /* 0x000fce00078e02ff */
.L_x_166:
[----:B------:R-:W-:Y:S05]  /*6780*/  BSYNC B1 ;  /* 0x0000000000017941 */ /* 0x000fea0003800000 */
.L_x_165:
        /* <DEDUP_REMOVED lines=9> */
.L_x_168:
[----:B------:R-:W-:Y:S05]  /*6820*/  BSYNC B1 ;  /* 0x0000000000017941 */ /* 0x000fea0003800000 */
.L_x_167:
[----:B------:R-:W-:Y:S01]  /*6830*/  @!P4 IMAD R129, R129, R202, R213 ;  /* 0x000000ca8181c224 */ /* 0x000fe200078e02d5 */
[----:B------:R-:W-:Y:S04]  /*6840*/  BSSY B1, `(.L_x_169) ;  /* 0x0000006000017945 */ /* 0x000fe80003800000 */
[----:B------:R0:W-:Y:S01]  /*6850*/  @!P4 STG.E.U8 desc[UR54][R4.64+0x41], R129 ;  /* 0x000041810400c986 */ /* 0x0001e2000c101136 */
[----:B------:R-:W-:Y:S05]  /*6860*/  @P5 BRA `(.L_x_170) ;  /* 0x00000000000c5947 */ /* 0x000fea0003800000 */
[----:B------:R-:W5:Y:S02]  /*6870*/  LDG.E.U8 R200, desc[UR54][R22.64+0x40] ;  /* 0x0000403616c87981 */ /* 0x000f64000c1e1100 */
[----:B-----5:R-:W-:-:S05]  /*6880*/  PRMT R0, R200, 0x8880, RZ ;  /* 0x00008880c8007816 */ /* 0x020fca00000000ff */
[----:B------:R-:W-:-:S07]  /*6890*/  IMAD R213, R0, R201, RZ ;  /* 0x000000c900d57224 */ /* 0x000fce00078e02ff */
.L_x_170:
[----:B------:R-:W-:Y:S05]  /*68a0*/  BSYNC B1 ;  /* 0x0000000000017941 */ /* 0x000fea0003800000 */
.L_x_169:
        /* <DEDUP_REMOVED lines=9> */
.L_x_172:
[----:B------:R-:W-:Y:S05]  /*6940*/  BSYNC B1 ;  /* 0x0000000000017941 */ /* 0x000fea0003800000 */
.L_x_171:
[----:B------:R-:W-:Y:S01]  /*6950*/  @!P4 IMAD R131, R131, R202, R213 ;  /* 0x000000ca8383c224 */ /* 0x000fe200078e02d5 */
[----:B------:R-:W-:Y:S04]  /*6960*/  BSSY B1, `(.L_x_173) ;  /* 0x0000006000017945 */ /* 0x000fe80003800000 */
[----:B------:R0:W-:Y:S01]  /*6970*/  @!P4 STG.E.U8 desc[UR54][R6.64+0x41], R131 ;  /* 0x000041830600c986 */ /* 0x0001e2000c101136 */
[----:B------:R-:W-:Y:S05]  /*6980*/  @P5 BRA `(.L_x_174) ;  /* 0x00000000000c5947 */ /* 0x000fea0003800000 */
[----:B------:R-:W5:Y:S02]  /*6990*/  LDG.E.U8 R200, desc[UR54][R208.64+0x48] ;  /* 0x00004836d0c87981 */ /* 0x000f64000c1e1100 */
[----:B-----5:R-:W-:-:S05]  /*69a0*/  PRMT R0, R200, 0x8880, RZ ;  /* 0x00008880c8007816 */ /* 0x020fca00000000ff */
[----:B------:R-:W-:-:S07]  /*69b0*/  IMAD R213, R0, R201, RZ ;  /* 0x000000c900d57224 */ /* 0x000fce00078e02ff */
.L_x_174:
[----:B------:R-:W-:Y:S05]  /*69c0*/  BSYNC B1 ;  /* 0x0000000000017941 */ /* 0x000fea0003800000 */
.L_x_173:
        /* <DEDUP_REMOVED lines=9> */
.L_x_176:
[----:B------:R-:W-:Y:S05]  /*6a60*/  BSYNC B1 ;  /* 0x0000000000017941 */ /* 0x000fea0003800000 */
.L_x_175:
[----:B------:R-:W-:Y:S01]  /*6a70*/  @!P4 IMAD R133, R133, R202, R213 ;  /* 0x000000ca8585c224 */ /* 0x000fe200078e02d5 */
[----:B------:R-:W-:Y:S04]  /*6a80*/  BSSY B1, `(.L_x_177) ;  /* 0x0000006000017945 */ /* 0x000fe80003800000 */
[----:B------:R0:W-:Y:S01]  /*6a90*/  @!P4 STG.E.U8 desc[UR54][R4.64+0x49], R133 ;  /* 0x000049850400c986 */ /* 0x0001e2000c101136 */
[----:B------:R-:W-:Y:S05]  /*6aa0*/  @P5 BRA `(.L_x_178) ;  /* 0x00000000000c5947 */ /* 0x000fea0003800000 */
[----:B------:R-:W5:Y:S02]  /*6ab0*/  LDG.E.U8 R200, desc[UR54][R22.64+0x48] ;  /* 0x0000483616c87981 */ /* 0x000f64000c1e1100 */
[----:B-----5:R-:W-:-:S05]  /*6ac0*/  PRMT R0, R200, 0x8880, RZ ;  /* 0x00008880c8007816 */ /* 0x020fca00000000ff */
[----:B------:R-:W-:-:S07]  /*6ad0*/  IMAD R213, R0, R201, RZ ;  /* 0x000000c900d57224 */ /* 0x000fce00078e02ff */
.L_x_178:
[----:B------:R-:W-:Y:S05]  /*6ae0*/  BSYNC B1 ;  /* 0x0000000000017941 */ /* 0x000fea0003800000 */
.L_x_177:
        /* <DEDUP_REMOVED lines=9> */
.L_x_180:
[----:B------:R-:W-:Y:S05]  /*6b80*/  BSYNC B1 ;  /* 0x0000000000017941 */ /* 0x000fea0003800000 */
.L_x_179:
[----:B------:R-:W-:Y:S01]  /*6b90*/  @!P4 IMAD R135, R135, R202, R213 ;  /* 0x000000ca8787c224 */ /* 0x000fe200078e02d5 */
[----:B------:R-:W-:Y:S04]  /*6ba0*/  BSSY B1, `(.L_x_181) ;  /* 0x0000006000017945 */ /* 0x000fe80003800000 */
[----:B------:R0:W-:Y:S01]  /*6bb0*/  @!P4 STG.E.U8 desc[UR54][R6.64+0x49], R135 ;  /* 0x000049870600c986 */ /* 0x0001e2000c101136 */
[----:B------:R-:W-:Y:S05]  /*6bc0*/  @P5 BRA `(.L_x_182) ;  /* 0x00000000000c5947 */ /* 0x000fea0003800000 */
[----:B------:R-:W5:Y:S02]  /*6bd0*/  LDG.E.U8 R200, desc[UR54][R192.64+0x40] ;  /* 0x00004036c0c87981 */ /* 0x000f64000c1e1100 */
[----:B-----5:R-:W-:-:S05]  /*6be0*/  PRMT R0, R200, 0x8880, RZ ;  /* 0x00008880c8007816 */ /* 0x020fca00000000ff */
[----:B------:R-:W-:-:S07]  /*6bf0*/  IMAD R213, R0, R201, RZ ;  /* 0x000000c900d57224 */ /* 0x000fce00078e02ff */
.L_x_182:
[----:B------:R-:W-:Y:S05]  /*6c00*/  BSYNC B1 ;  /* 0x0000000000017941 */ /* 0x000fea0003800000 */
.L_x_181:
        /* <DEDUP_REMOVED lines=9> */
.L_x_184:
[----:B------:R-:W-:Y:S05]  /*6ca0*/  BSYNC B1 ;  /* 0x0000000000017941 */ /* 0x000fea0003800000 */
.L_x_183:
[----:B------:R-:W-:Y:S01]  /*6cb0*/  @!P4 IMAD R121, R121, R202, R213 ;  /* 0x000000ca7979c224 */ /* 0x000fe200078e02d5 */
[----:B------:R-:W-:Y:S04]  /*6cc0*/  BSSY B1, `(.L_x_185) ;  /* 0x0000006000017945 */ /* 0x000fe80003800000 */
[----:B------:R0:W-:Y:S01]  /*6cd0*/  @!P4 STG.E.U8 desc[UR54][R8.64+0x41], R121 ;  /* 0x000041790800c986 */ /* 0x0001e2000c101136 */
[----:B------:R-:W-:Y:S05]  /*6ce0*/  @P5 BRA `(.L_x_186) ;  /* 0x00000000000c5947 */ /* 0x000fea0003800000 */
[----:B------:R-:W5:Y:S02]  /*6cf0*/  LDG.E.U8 R200, desc[UR54][R14.64+0x40] ;  /* 0x000040360ec87981 */ /* 0x000f64000c1e1100 */
[----:B-----5:R-:W-:-:S05]  /*6d00*/  PRMT R0, R200, 0x8880, RZ ;  /* 0x00008880c8007816 */ /* 0x020fca00000000ff */
[----:B------:R-:W-:-:S07]  /*6d10*/  IMAD R213, R0, R201, RZ ;  /* 0x000000c900d57224 */ /* 0x000fce00078e02ff */
.L_x_186:
[----:B------:R-:W-:Y:S05]  /*6d20*/  BSYNC B1 ;  /* 0x0000000000017941 */ /* 0x000fea0003800000 */
.L_x_185:
        /* <DEDUP_REMOVED lines=9> */
.L_x_188:
[----:B------:R-:W-:Y:S05]  /*6dc0*/  BSYNC B1 ;  /* 0x0000000000017941 */ /* 0x000fea0003800000 */
.L_x_187:
[----:B------:R-:W-:Y:S01]  /*6dd0*/  @!P4 IMAD R123, R123, R202, R213 ;  /* 0x000000ca7b7bc224 */ /* 0x000fe200078e02d5 */
[----:B------:R-:W-:Y:S04]  /*6de0*/  BSSY B1, `(.L_x_189) ;  /* 0x0000006000017945 */ /* 0x000fe80003800000 */
[----:B------:R0:W-:Y:S01]  /*6df0*/  @!P4 STG.E.U8 desc[UR54][R10.64+0x41], R123 ;  /* 0x0000417b0a00c986 */ /* 0x0001e2000c101136 */
[----:B------:R-:W-:Y:S05]  /*6e00*/  @P5 BRA `(.L_x_190) ;  /* 0x00000000000c5947 */ /* 0x000fea0003800000 */
[----:B------:R-:W5:Y:S02]  /*6e10*/  LDG.E.U8 R200, desc[UR54][R192.64+0x48] ;  /* 0x00004836c0c87981 */ /* 0x000f64000c1e1100 */
[----:B-----5:R-:W-:-:S05]  /*6e20*/  PRMT R0, R200, 0x8880, RZ ;  /* 0x00008880c8007816 */ /* 0x020fca00000000ff */
[----:B------:R-:W-:-:S07]  /*6e30*/  IMAD R213, R0, R201, RZ ;  /* 0x000000c900d57224 */ /* 0x000fce00078e02ff */
.L_x_190:
[----:B------:R-:W-:Y:S05]  /*6e40*/  BSYNC B1 ;  /* 0x0000000000017941 */ /* 0x000fea0003800000 */
.L_x_189:
        /* <DEDUP_REMOVED lines=9> */
.L_x_192:
[----:B------:R-:W-:Y:S05]  /*6ee0*/  BSYNC B1 ;  /* 0x0000000000017941 */ /* 0x000fea0003800000 */
.L_x_191:
[----:B------:R-:W-:Y:S01]  /*6ef0*/  @!P4 IMAD R125, R125, R202, R213 ;  /* 0x000000ca7d7dc224 */ /* 0x000fe200078e02d5 */
[----:B------:R-:W-:Y:S04]  /*6f00*/  BSSY B1, `(.L_x_193) ;  /* 0x0000006000017945 */ /* 0x000fe80003800000 */
[----:B------:R0:W-:Y:S01]  /*6f10*/  @!P4 STG.E.U8 desc[UR54][R8.64+0x49], R125 ;  /* 0x0000497d0800c986 */ /* 0x0001e2000c101136 */
[----:B------:R-:W-:Y:S05]  /*6f20*/  @P5 BRA `(.L_x_194) ;  /* 0x00000000000c5947 */ /* 0x000fea0003800000 */
[----:B------:R-:W5:Y:S02]  /*6f30*/  LDG.E.U8 R200, desc[UR54][R14.64+0x48] ;  /* 0x000048360ec87981 */ /* 0x000f64000c1e1100 */
[----:B-----5:R-:W-:-:S05]  /*6f40*/  PRMT R0, R200, 0x8880, RZ ;  /* 0x00008880c8007816 */ /* 0x020fca00000000ff */
[----:B------:R-:W-:-:S07]  /*6f50*/  IMAD R213, R0, R201, RZ ;  /* 0x000000c900d57224 */ /* 0x000fce00078e02ff */
.L_x_194:
[----:B------:R-:W-:Y:S05]  /*6f60*/  BSYNC B1 ;  /* 0x0000000000017941 */ /* 0x000fea0003800000 */
.L_x_193:
        /* <DEDUP_REMOVED lines=9> */
.L_x_196:
[----:B------:R-:W-:Y:S05]  /*7000*/  BSYNC B1 ;  /* 0x0000000000017941 */ /* 0x000fea0003800000 */
.L_x_195:
[----:B------:R-:W-:Y:S01]  /*7010*/  @!P4 IMAD R127, R127, R202, R213 ;  /* 0x000000ca7f7fc224 */ /* 0x000fe200078e02d5 */
[----:B------:R-:W-:Y:S04]  /*7020*/  BSSY B1, `(.L_x_197) ;  /* 0x0000006000017945 */ /* 0x000fe80003800000 */
[----:B------:R0:W-:Y:S01]  /*7030*/  @!P4 STG.E.U8 desc[UR54][R10.64+0x49], R127 ;  /* 0x0000497f0a00c986 */ /* 0x0001e2000c101136 */
[----:B------:R-:W-:Y:S05]  /*7040*/  @P5 BRA `(.L_x_198) ;  /* 0x00000000000c5947 */ /* 0x000fea0003800000 */
[----:B------:R-:W5:Y:S02]  /*7050*/  LDG.E.U8 R200, desc[UR54][R208.64+0x50] ;  /* 0x00005036d0c87981 */ /* 0x000f64000c1e1100 */
[----:B-----5:R-:W-:-:S05]  /*7060*/  PRMT R0, R200, 0x8880, RZ ;  /* 0x00008880c8007816 */ /* 0x020fca00000000ff */
[----:B------:R-:W-:-:S07]  /*7070*/  IMAD R213, R0, R201, RZ ;  /* 0x000000c900d57224 */ /* 0x000fce00078e02ff */
.L_x_198:
[----:B------:R-:W-:Y:S05]  /*7080*/  BSYNC B1 ;  /* 0x0000000000017941 */ /* 0x000fea0003800000 */
.L_x_197:
        /* <DEDUP_REMOVED lines=9> */
.L_x_200:
[----:B------:R-:W-:Y:S05]  /*7120*/  BSYNC B1 ;  /* 0x0000000000017941 */ /* 0x000fea0003800000 */
.L_x_199:
[----:B------:R-:W-:Y:S01]  /*7130*/  @!P4 IMAD R113, R113, R202, R213 ;  /* 0x000000ca7171c224 */ /* 0x000fe200078e02d5 */
[----:B------:R-:W-:Y:S04]  /*7140*/  BSSY B1, `(.L_x_201) ;  /* 0x0000006000017945 */ /* 0x000fe80003800000 */
[----:B------:R0:W-:Y:S01]  /*7150*/  @!P4 STG.E.U8 desc[UR54][R4.64+0x51], R113 ;  /* 0x000051710400c986 */ /* 0x0001e2000c101136 */
[----:B------:R-:W-:Y:S05]  /*7160*/  @P5 BRA `(.L_x_202) ;  /* 0x00000000000c5947 */ /* 0x000fea0003800000 */
[----:B------:R-:W5:Y:S02]  /*7170*/  LDG.E.U8 R200, desc[UR54][R22.64+0x50] ;  /* 0x0000503616c87981 */ /* 0x000f64000c1e1100 */
[----:B-----5:R-:W-:-:S05]  /*7180*/  PRMT R0, R200, 0x8880, RZ ;  /* 0x00008880c8007816 */ /* 0x020fca00000000ff */
[----:B------:R-:W-:-:S07]  /*7190*/  IMAD R213, R0, R201, RZ ;  /* 0x000000c900d57224 */ /* 0x000fce00078e02ff */
.L_x_202:
[----:B------:R-:W-:Y:S05]  /*71a0*/  BSYNC B1 ;  /* 0x0000000000017941 */ /* 0x000fea0003800000 */
.L_x_201:
        /* <DEDUP_REMOVED lines=9> */
.L_x_204:
[----:B------:R-:W-:Y:S05]  /*7240*/  BSYNC B1 ;  /* 0x0000000000017941 */ /* 0x000fea0003800000 */
.L_x_203:
[----:B------:R-:W-:Y:S01]  /*7250*/  @!P4 IMAD R115, R115, R202, R213 ;  /* 0x000000ca7373c224 */ /* 0x000fe200078e02d5 */
[----:B------:R-:W-:Y:S04]  /*7260*/  BSSY B1, `(.L_x_205) ;  /* 0x0000006000017945 */ /* 0x000fe80003800000 */
[----:B------:R0:W-:Y:S01]  /*7270*/  @!P4 STG.E.U8 desc[UR54][R6.64+0x51], R115 ;  /* 0x000051730600c986 */ /* 0x0001e2000c101136 */
[----:B------:R-:W-:Y:S05]  /*7280*/  @P5 BRA `(.L_x_206) ;  /* 0x00000000000c5947 */ /* 0x000fea0003800000 */
[----:B------:R-:W5:Y:S02]  /*7290*/  LDG.E.U8 R200, desc[UR54][R208.64+0x58] ;  /* 0x00005836d0c87981 */ /* 0x000f64000c1e1100 */
[----:B-----5:R-:W-:-:S05]  /*72a0*/  PRMT R0, R200, 0x8880, RZ ;  /* 0x00008880c8007816 */ /* 0x020fca00000000ff */
[----:B------:R-:W-:-:S07]  /*72b0*/  IMAD R213, R0, R201, RZ ;  /* 0x000000c900d57224 */ /* 0x000fce00078e02ff */
.L_x_206:
[----:B------:R-:W-:Y:S05]  /*72c0*/  BSYNC B1 ;  /* 0x0000000000017941 */ /* 0x000fea0003800000 */
.L_x_205:
        /* <DEDUP_REMOVED lines=9> */
.L_x_208:
[----:B------:R-:W-:Y:S05]  /*7360*/  BSYNC B1 ;  /* 0x0000000000017941 */ /* 0x000fea0003800000 */
.L_x_207:
[----:B------:R-:W-:Y:S01]  /*7370*/  @!P4 IMAD R117, R117, R202, R213 ;  /* 0x000000ca7575c224 */ /* 0x000fe200078e02d5 */
[----:B------:R-:W-:Y:S04]  /*7380*/  BSSY B1, `(.L_x_209) ;  /* 0x0000006000017945 */ /* 0x000fe80003800000 */
[----:B------:R0:W-:Y:S01]  /*7390*/  @!P4 STG.E.U8 desc[UR54][R4.64+0x59], R117 ;  /* 0x000059750400c986 */ /* 0x0001e2000c101136 */
[----:B------:R-:W-:Y:S05]  /*73a0*/  @P5 BRA `(.L_x_210) ;  /* 0x00000000000c5947 */ /* 0x000fea0003800000 */
[----:B------:R-:W5:Y:S02]  /*73b0*/  LDG.E.U8 R200, desc[UR54][R22.64+0x58] ;  /* 0x0000583616c87981 */ /* 0x000f64000c1e1100 */
[----:B-----5:R-:W-:-:S05]  /*73c0*/  PRMT R0, R200, 0x8880, RZ ;  /* 0x00008880c8007816 */ /* 0x020fca00000000ff */
[----:B------:R-:W-:-:S07]  /*73d0*/  IMAD R213, R0, R201, RZ ;  /* 0x000000c900d57224 */ /* 0x000fce00078e02ff */
.L_x_210:
[----:B------:R-:W-:Y:S05]  /*73e0*/  BSYNC B1 ;  /* 0x0000000000017941 */ /* 0x000fea0003800000 */
.L_x_209:
        /* <DEDUP_REMOVED lines=9> */
.L_x_212:
[----:B------:R-:W-:Y:S05]  /*7480*/  BSYNC B1 ;  /* 0x0000000000017941 */ /* 0x000fea0003800000 */
.L_x_211:
[----:B------:R-:W-:Y:S01]  /*7490*/  @!P4 IMAD R119, R119, R202, R213 ;  /* 0x000000ca7777c224 */ /* 0x000fe200078e02d5 */
[----:B------:R-:W-:Y:S04]  /*74a0*/  BSSY B1, `(.L_x_213) ;  /* 0x0000006000017945 */ /* 0x000fe80003800000 */
[----:B------:R0:W-:Y:S01]  /*74b0*/  @!P4 STG.E.U8 desc[UR54][R6.64+0x59], R119 ;  /* 0x000059770600c986 */ /* 0x0001e2000c101136 */
[----:B------:R-:W-:Y:S05]  /*74c0*/  @P5 BRA `(.L_x_214) ;  /* 0x00000000000c5947 */ /* 0x000fea0003800000 */
[----:B------:R-:W5:Y:S02]  /*74d0*/  LDG.E.U8 R200, desc[UR54][R192.64+0x50] ;  /* 0x00005036c0c87981 */ /* 0x000f64000c1e1100 */
[----:B-----5:R-:W-:-:S05]  /*74e0*/  PRMT R0, R200, 0x8880, RZ ;  /* 0x00008880c8007816 */ /* 0x020fca00000000ff */
[----:B------:R-:W-:-:S07]  /*74f0*/  IMAD R213, R0, R201, RZ ;  /* 0x000000c900d57224 */ /* 0x000fce00078e02ff */
.L_x_214:
[----:B------:R-:W-:Y:S05]  /*7500*/  BSYNC B1 ;  /* 0x0000000000017941 */ /* 0x000fea0003800000 */
.L_x_213:
        /* <DEDUP_REMOVED lines=9> */
.L_x_216:
[----:B------:R-:W-:Y:S05]  /*75a0*/  BSYNC B1 ;  /* 0x0000000000017941 */ /* 0x000fea0003800000 */
.L_x_215:
[----:B------:R-:W-:Y:S01]  /*75b0*/  @!P4 IMAD R105, R105, R202, R213 ;  /* 0x000000ca6969c224 */ /* 0x000fe200078e02d5 */
[----:B------:R-:W-:Y:S04]  /*75c0*/  BSSY B1, `(.L_x_217) ;  /* 0x0000006000017945 */ /* 0x000fe80003800000 */
[----:B------:R0:W-:Y:S01]  /*75d0*/  @!P4 STG.E.U8 desc[UR54][R8.64+0x51], R105 ;  /* 0x000051690800c986 */ /* 0x0001e2000c101136 */
[----:B------:R-:W-:Y:S05]  /*75e0*/  @P5 BRA `(.L_x_218) ;  /* 0x00000000000c5947 */ /* 0x000fea0003800000 */
[----:B------:R-:W5:Y:S02]  /*75f0*/  LDG.E.U8 R200, desc[UR54][R14.64+0x50] ;  /* 0x000050360ec87981 */ /* 0x000f64000c1e1100 */
[----:B-----5:R-:W-:-:S05]  /*7600*/  PRMT R0, R200, 0x8880, RZ ;  /* 0x00008880c8007816 */ /* 0x020fca00000000ff */
[----:B------:R-:W-:-:S07]  /*7610*/  IMAD R213, R0, R201, RZ ;  /* 0x000000c900d57224 */ /* 0x000fce00078e02ff */
.L_x_218:
[----:B------:R-:W-:Y:S05]  /*7620*/  BSYNC B1 ;  /* 0x0000000000017941 */ /* 0x000fea0003800000 */
.L_x_217:
        /* <DEDUP_REMOVED lines=9> */
.L_x_220:
[----:B------:R-:W-:Y:S05]  /*76c0*/  BSYNC B1 ;  /* 0x0000000000017941 */ /* 0x000fea0003800000 */
.L_x_219:
[----:B------:R-:W-:Y:S01]  /*76d0*/  @!P4 IMAD R107, R107, R202, R213 ;  /* 0x000000ca6b6bc224 */ /* 0x000fe200078e02d5 */
[----:B------:R-:W-:Y:S04]  /*76e0*/  BSSY B1, `(.L_x_221) ;  /* 0x0000006000017945 */ /* 0x000fe80003800000 */
[----:B------:R0:W-:Y:S01]  /*76f0*/  @!P4 STG.E.U8 desc[UR54][R10.64+0x51], R107 ;  /* 0x0000516b0a00c986 */ /* 0x0001e2000c101136 */
[----:B------:R-:W-:Y:S05]  /*7700*/  @P5 BRA `(.L_x_222) ;  /* 0x00000000000c5947 */ /* 0x000fea0003800000 */
[----:B------:R-:W5:Y:S02]  /*7710*/  LDG.E.U8 R200, desc[UR54][R192.64+0x58] ;  /* 0x00005836c0c87981 */ /* 0x000f64000c1e1100 */
[----:B-----5:R-:W-:-:S05]  /*7720*/  PRMT R0, R200, 0x8880, RZ ;  /* 0x00008880c8007816 */ /* 0x020fca00000000ff */
[----:B------:R-:W-:-:S07]  /*7730*/  IMAD R213, R0, R201, RZ ;  /* 0x000000c900d57224 */ /* 0x000fce00078e02ff */
.L_x_222:
[----:B------:R-:W-:Y:S05]  /*7740*/  BSYNC B1 ;  /* 0x0000000000017941 */ /* 0x000fea0003800000 */
.L_x_221:
        /* <DEDUP_REMOVED lines=9> */
.L_x_224:
[----:B------:R-:W-:Y:S05]  /*77e0*/  BSYNC B1 ;  /* 0x0000000000017941 */ /* 0x000fea0003800000 */
.L_x_223:
[----:B------:R-:W-:Y:S01]  /*77f0*/  @!P4 IMAD R109, R109, R202, R213 ;  /* 0x000000ca6d6dc224 */ /* 0x000fe200078e02d5 */
[----:B------:R-:W-:Y:S04]  /*7800*/  BSSY B1, `(.L_x_225) ;  /* 0x0000006000017945 */ /* 0x000fe80003800000 */
[----:B------:R0:W-:Y:S01]  /*7810*/  @!P4 STG.E.U8 desc[UR54][R8.64+0x59], R109 ;  /* 0x0000596d0800c986 */ /* 0x0001e2000c101136 */
[----:B------:R-:W-:Y:S05]  /*7820*/  @P5 BRA `(.L_x_226) ;  /* 0x00000000000c5947 */ /* 0x000fea0003800000 */
[----:B------:R-:W5:Y:S02]  /*7830*/  LDG.E.U8 R200, desc[UR54][R14.64+0x58] ;  /* 0x000058360ec87981 */ /* 0x000f64000c1e1100 */
[----:B-----5:R-:W-:-:S05]  /*7840*/  PRMT R0, R200, 0x8880, RZ ;  /* 0x00008880c8007816 */ /* 0x020fca00000000ff */
[----:B------:R-:W-:-:S07]  /*7850*/  IMAD R213, R0, R201, RZ ;  /* 0x000000c900d57224 */ /* 0x000fce00078e02ff */
.L_x_226:
[----:B------:R-:W-:Y:S05]  /*7860*/  BSYNC B1 ;  /* 0x0000000000017941 */ /* 0x000fea0003800000 */
.L_x_225:
        /* <DEDUP_REMOVED lines=9> */
.L_x_228:
[----:B------:R-:W-:Y:S05]  /*7900*/  BSYNC B1 ;  /* 0x0000000000017941 */ /* 0x000fea0003800000 */
.L_x_227:
[----:B------:R-:W-:Y:S01]  /*7910*/  @!P4 IMAD R111, R111, R202, R213 ;  /* 0x000000ca6f6fc224 */ /* 0x000fe200078e02d5 */
[----:B------:R-:W-:Y:S04]  /*7920*/  BSSY B1, `(.L_x_229) ;  /* 0x0000006000017945 */ /* 0x000fe80003800000 */
[----:B------:R0:W-:Y:S01]  /*7930*/  @!P4 STG.E.U8 desc[UR54][R10.64+0x59], R111 ;  /* 0x0000596f0a00c986 */ /* 0x0001e2000c101136 */
[----:B------:R-:W-:Y:S05]  /*7940*/  @P5 BRA `(.L_x_230) ;  /* 0x00000000000c5947 */ /* 0x000fea0003800000 */
[----:B------:R-:W5:Y:S02]  /*7950*/  LDG.E.U8 R200, desc[UR54][R208.64+0x60] ;  /* 0x00006036d0c87981 */ /* 0x000f64000c1e1100 */
[----:B-----5:R-:W-:-:S05]  /*7960*/  PRMT R0, R200, 0x8880, RZ ;  /* 0x00008880c8007816 */ /* 0x020fca00000000ff */
[----:B------:R-:W-:-:S07]  /*7970*/  IMAD R213, R0, R201, RZ ;  /* 0x000000c900d57224 */ /* 0x000fce00078e02ff */
.L_x_230:
[----:B------:R-:W-:Y:S05]  /*7980*/  BSYNC B1 ;  /* 0x0000000000017941 */ /* 0x000fea0003800000 */
.L_x_229:
        /* <DEDUP_REMOVED lines=9> */
.L_x_232:
[----:B------:R-:W-:Y:S05]  /*7a20*/  BSYNC B1 ;  /* 0x0000000000017941 */ /* 0x000fea0003800000 */
.L_x_231:
[----:B------:R-:W-:Y:S01]  /*7a30*/  @!P4 IMAD R97, R97, R202, R213 ;  /* 0x000000ca6161c224 */ /* 0x000fe200078e02d5 */
[----:B------:R-:W-:Y:S04]  /*7a40*/  BSSY B1, `(.L_x_233) ;  /* 0x0000006000017945 */ /* 0x000fe80003800000 */
[----:B------:R0:W-:Y:S01]  /*7a50*/  @!P4 STG.E.U8 desc[UR54][R4.64+0x61], R97 ;  /* 0x000061610400c986 */ /* 0x0001e2000c101136 */
[----:B------:R-:W-:Y:S05]  /*7a60*/  @P5 BRA `(.L_x_234) ;  /* 0x00000000000c5947 */ /* 0x000fea0003800000 */
[----:B------:R-:W5:Y:S02]  /*7a70*/  LDG.E.U8 R200, desc[UR54][R22.64+0x60] ;  /* 0x0000603616c87981 */ /* 0x000f64000c1e1100 */
[----:B-----5:R-:W-:-:S05]  /*7a80*/  PRMT R0, R200, 0x8880, RZ ;  /* 0x00008880c8007816 */ /* 0x020fca00000000ff */
[----:B------:R-:W-:-:S07]  /*7a90*/  IMAD R213, R0, R201, RZ ;  /* 0x000000c900d57224 */ /* 0x000fce00078e02ff */
.L_x_234:
[----:B------:R-:W-:Y:S05]  /*7aa0*/  BSYNC B1 ;  /* 0x0000000000017941 */ /* 0x000fea0003800000 */
.L_x_233:
        /* <DEDUP_REMOVED lines=9> */
.L_x_236:
[----:B------:R-:W-:Y:S05]  /*7b40*/  BSYNC B1 ;  /* 0x0000000000017941 */ /* 0x000fea0003800000 */
.L_x_235:
[----:B------:R-:W-:Y:S01]  /*7b50*/  @!P4 IMAD R99, R99, R202, R213 ;  /* 0x000000ca6363c224 */ /* 0x000fe200078e02d5 */
[----:B------:R-:W-:Y:S04]  /*7b60*/  BSSY B1, `(.L_x_237) ;  /* 0x0000006000017945 */ /* 0x000fe80003800000 */
[----:B------:R0:W-:Y:S01]  /*7b70*/  @!P4 STG.E.U8 desc[UR54][R6.64+0x61], R99 ;  /* 0x000061630600c986 */ /* 0x0001e2000c101136 */
[----:B------:R-:W-:Y:S05]  /*7b80*/  @P5 BRA `(.L_x_238) ;  /* 0x00000000000c5947 */ /* 0x000fea0003800000 */
[----:B------:R-:W5:Y:S02]  /*7b90*/  LDG.E.U8 R200, desc[UR54][R208.64+0x68] ;  /* 0x00006836d0c87981 */ /* 0x000f64000c1e1100 */
[----:B-----5:R-:W-:-:S05]  /*7ba0*/  PRMT R0, R200, 0x8880, RZ ;  /* 0x00008880c8007816 */ /* 0x020fca00000000ff */
[----:B------:R-:W-:-:S07]  /*7bb0*/  IMAD R213, R0, R201, RZ ;  /* 0x000000c900d57224 */ /* 0x000fce00078e02ff */
.L_x_238:
[----:B------:R-:W-:Y:S05]  /*7bc0*/  BSYNC B1 ;  /* 0x0000000000017941 */ /* 0x000fea0003800000 */
.L_x_237:
        /* <DEDUP_REMOVED lines=9> */
.L_x_240:
[----:B------:R-:W-:Y:S05]  /*7c60*/  BSYNC B1 ;  /* 0x0000000000017941 */ /* 0x000fea0003800000 */
.L_x_239:
[----:B------:R-:W-:Y:S01]  /*7c70*/  @!P4 IMAD R101, R101, R202, R213 ;  /* 0x000000ca6565c224 */ /* 0x000fe200078e02d5 */
[----:B------:R-:W-:Y:S04]  /*7c80*/  BSSY B1, `(.L_x_241) ;  /* 0x0000006000017945 */ /* 0x000fe80003800000 */
[----:B------:R0:W-:Y:S01]  /*7c90*/  @!P4 STG.E.U8 desc[UR54][R4.64+0x69], R101 ;  /* 0x000069650400c986 */ /* 0x0001e2000c101136 */
[----:B------:R-:W-:Y:S05]  /*7ca0*/  @P5 BRA `(.L_x_242) ;  /* 0x00000000000c5947 */ /* 0x000fea0003800000 */
[----:B------:R-:W5:Y:S02]  /*7cb0*/  LDG.E.U8 R200, desc[UR54][R22.64+0x68] ;  /* 0x0000683616c87981 */ /* 0x000f64000c1e1100 */
[----:B-----5:R-:W-:-:S05]  /*7cc0*/  PRMT R0, R200, 0x8880, RZ ;  /* 0x00008880c8007816 */ /* 0x020fca00000000ff */
[----:B------:R-:W-:-:S07]  /*7cd0*/  IMAD R213, R0, R201, RZ ;  /* 0x000000c900d57224 */ /* 0x000fce00078e02ff */
.L_x_242:
[----:B------:R-:W-:Y:S05]  /*7ce0*/  BSYNC B1 ;  /* 0x0000000000017941 */ /* 0x000fea0003800000 */
.L_x_241:
        /* <DEDUP_REMOVED lines=9> */
.L_x_244:
[----:B------:R-:W-:Y:S05]  /*7d80*/  BSYNC B1 ;  /* 0x0000000000017941 */ /* 0x000fea0003800000 */
.L_x_243:
[----:B------:R-:W-:Y:S01]  /*7d90*/  @!P4 IMAD R103, R103, R202, R213 ;  /* 0x000000ca6767c224 */ /* 0x000fe200078e02d5 */
[----:B------:R-:W-:Y:S04]  /*7da0*/  BSSY B1, `(.L_x_245) ;  /* 0x0000006000017945 */ /* 0x000fe80003800000 */
[----:B------:R0:W-:Y:S01]  /*7db0*/  @!P4 STG.E.U8 desc[UR54][R6.64+0x69], R103 ;  /* 0x000069670600c986 */ /* 0x0001e2000c101136 */
[----:B------:R-:W-:Y:S05]  /*7dc0*/  @P5 BRA `(.L_x_246) ;  /* 0x00000000000c5947 */ /* 0x000fea0003800000 */
[----:B------:R-:W5:Y:S02]  /*7dd0*/  LDG.E.U8 R200, desc[UR54][R192.64+0x60] ;  /* 0x00006036c0c87981 */ /* 0x000f64000c1e1100 */
[----:B-----5:R-:W-:-:S05]  /*7de0*/  PRMT R0, R200, 0x8880, RZ ;  /* 0x00008880c8007816 */ /* 0x020fca00000000ff */
[----:B------:R-:W-:-:S07]  /*7df0*/  IMAD R213, R0, R201, RZ ;  /* 0x000000c900d57224 */ /* 0x000fce00078e02ff */
.L_x_246:
[----:B------:R-:W-:Y:S05]  /*7e00*/  BSYNC B1 ;  /* 0x0000000000017941 */ /* 0x000fea0003800000 */
.L_x_245:
        /* <DEDUP_REMOVED lines=9> */
.L_x_248:
[----:B------:R-:W-:Y:S05]  /*7ea0*/  BSYNC B1 ;  /* 0x0000000000017941 */ /* 0x000fea0003800000 */
.L_x_247:
[----:B------:R-:W-:Y:S01]  /*7eb0*/  @!P4 IMAD R89, R89, R202, R213 ;  /* 0x000000ca5959c224 */ /* 0x000fe200078e02d5 */
[----:B------:R-:W-:Y:S04]  /*7ec0*/  BSSY B1, `(.L_x_249) ;  /* 0x0000006000017945 */ /* 0x000fe80003800000 */
[----:B------:R0:W-:Y:S01]  /*7ed0*/  @!P4 STG.E.U8 desc[UR54][R8.64+0x61], R89 ;  /* 0x000061590800c986 */ /* 0x0001e2000c101136 */
[----:B------:R-:W-:Y:S05]  /*7ee0*/  @P5 BRA `(.L_x_250) ;  /* 0x00000000000c5947 */ /* 0x000fea0003800000 */
[----:B------:R-:W5:Y:S02]  /*7ef0*/  LDG.E.U8 R200, desc[UR54][R14.64+0x60] ;  /* 0x000060360ec87981 */ /* 0x000f64000c1e1100 */
[----:B-----5:R-:W-:-:S05]  /*7f00*/  PRMT R0, R200, 0x8880, RZ ;  /* 0x00008880c8007816 */ /* 0x020fca00000000ff */
[----:B------:R-:W-:-:S07]  /*7f10*/  IMAD R213, R0, R201, RZ ;  /* 0x000000c900d57224 */ /* 0x000fce00078e02ff */
.L_x_250:
[----:B------:R-:W-:Y:S05]  /*7f20*/  BSYNC B1 ;  /* 0x0000000000017941 */ /* 0x000fea0003800000 */
.L_x_249:
        /* <DEDUP_REMOVED lines=9> */
.L_x_252:
[----:B------:R-:W-:Y:S05]  /*7fc0*/  BSYNC B1 ;  /* 0x0000000000017941 */ /* 0x000fea0003800000 */
.L_x_251:
[----:B------:R-:W-:Y:S01]  /*7fd0*/  @!P4 IMAD R91, R91, R202, R213 ;  /* 0x000000ca5b5bc224 */ /* 0x000fe200078e02d5 */
[----:B------:R-:W-:Y:S04]  /*7fe0*/  BSSY B1, `(.L_x_253) ;  /* 0x0000006000017945 */ /* 0x000fe80003800000 */
[----:B------:R0:W-:Y:S01]  /*7ff0*/  @!P4 STG.E.U8 desc[UR54][R10.64+0x61], R91 ;  /* 0x0000615b0a00c986 */ /* 0x0001e2000c101136 */
[----:B------:R-:W-:Y:S05]  /*8000*/  @P5 BRA `(.L_x_254) ;  /* 0x00000000000c5947 */ /* 0x000fea0003800000 */
[----:B------:R-:W5:Y:S02]  /*8010*/  LDG.E.U8 R200, desc[UR54][R192.64+0x68] ;  /* 0x00006836c0c87981 */ /* 0x000f64000c1e1100 */
[----:B-----5:R-:W-:-:S05]  /*8020*/  PRMT R0, R200, 0x8880, RZ ;  /* 0x00008880c8007816 */ /* 0x020fca00000000ff */
[----:B------:R-:W-:-:S07]  /*8030*/  IMAD R213, R0, R201, RZ ;  /* 0x000000c900d57224 */ /* 0x000fce00078e02ff */
.L_x_254:
[----:B------:R-:W-:Y:S05]  /*8040*/  BSYNC B1 ;  /* 0x0000000000017941 */ /* 0x000fea0003800000 */
.L_x_253:
        /* <DEDUP_REMOVED lines=9> */
.L_x_256:
[----:B------:R-:W-:Y:S05]  /*80e0*/  BSYNC B1 ;  /* 0x0000000000017941 */ /* 0x000fea0003800000 */
.L_x_255:
[----:B------:R-:W-:Y:S01]  /*80f0*/  @!P4 IMAD R93, R93, R202, R213 ;  /* 0x000000ca5d5dc224 */ /* 0x000fe200078e02d5 */
[----:B------:R-:W-:Y:S04]  /*8100*/  BSSY B1, `(.L_x_257) ;  /* 0x0000006000017945 */ /* 0x000fe80003800000 */
[----:B------:R0:W-:Y:S01]  /*8110*/  @!P4 STG.E.U8 desc[UR54][R8.64+0x69], R93 ;  /* 0x0000695d0800c986 */ /* 0x0001e2000c101136 */
[----:B------:R-:W-:Y:S05]  /*8120*/  @P5 BRA `(.L_x_258) ;  /* 0x00000000000c5947 */ /* 0x000fea0003800000 */
[----:B------:R-:W5:Y:S02]  /*8130*/  LDG.E.U8 R200, desc[UR54][R14.64+0x68] ;  /* 0x000068360ec87981 */ /* 0x000f64000c1e1100 */
[----:B-----5:R-:W-:-:S05]  /*8140*/  PRMT R0, R200, 0x8880, RZ ;  /* 0x00008880c8007816 */ /* 0x020fca00000000ff */
[----:B------:R-:W-:-:S07]  /*8150*/  IMAD R213, R0, R201, RZ ;  /* 0x000000c900d57224 */ /* 0x000fce00078e02ff */
.L_x_258:
[----:B------:R-:W-:Y:S05]  /*8160*/  BSYNC B1 ;  /* 0x0000000000017941 */ /* 0x000fea0003800000 */
.L_x_257:
        /* <DEDUP_REMOVED lines=9> */
.L_x_260:
[----:B------:R-:W-:Y:S05]  /*8200*/  BSYNC B1 ;  /* 0x0000000000017941 */ /* 0x000fea0003800000 */
.L_x_259:
[----:B------:R-:W-:Y:S01]  /*8210*/  @!P4 IMAD R95, R95, R202, R213 ;  /* 0x000000ca5f5fc224 */ /* 0x000fe200078e02d5 */
[----:B------:R-:W-:Y:S04]  /*8220*/  BSSY B1, `(.L_x_261) ;  /* 0x0000006000017945 */ /* 0x000fe80003800000 */
[----:B------:R0:W-:Y:S01]  /*8230*/  @!P4 STG.E.U8 desc[UR54][R10.64+0x69], R95 ;  /* 0x0000695f0a00c986 */ /* 0x0001e2000c101136 */
[----:B------:R-:W-:Y:S05]  /*8240*/  @P5 BRA `(.L_x_262) ;  /* 0x00000000000c5947 */ /* 0x000fea0003800000 */
[----:B------:R-:W5:Y:S02]  /*8250*/  LDG.E.U8 R200, desc[UR54][R208.64+0x70] ;  /* 0x00007036d0c87981 */ /* 0x000f64000c1e1100 */
[----:B-----5:R-:W-:-:S05]  /*8260*/  PRMT R0, R200, 0x8880, RZ ;  /* 0x00008880c8007816 */ /* 0x020fca00000000ff */
[----:B------:R-:W-:-:S07]  /*8270*/  IMAD R213, R0, R201, RZ ;  /* 0x000000c900d57224 */ /* 0x000fce00078e02ff */
.L_x_262:
[----:B------:R-:W-:Y:S05]  /*8280*/  BSYNC B1 ;  /* 0x0000000000017941 */ /* 0x000fea0003800000 */
.L_x_261:
        /* <DEDUP_REMOVED lines=9> */
.L_x_264:
[----:B------:R-:W-:Y:S05]  /*8320*/  BSYNC B1 ;  /* 0x0000000000017941 */ /* 0x000fea0003800000 */
.L_x_263:
[----:B------:R-:W-:Y:S01]  /*8330*/  @!P4 IMAD R81, R81, R202, R213 ;  /* 0x000000ca5151c224 */ /* 0x000fe200078e02d5 */
[----:B------:R-:W-:Y:S04]  /*8340*/  BSSY B1, `(.L_x_265) ;  /* 0x0000006000017945 */ /* 0x000fe80003800000 */
[----:B------:R0:W-:Y:S01]  /*8350*/  @!P4 STG.E.U8 desc[UR54][R4.64+0x71], R81 ;  /* 0x000071510400c986 */ /* 0x0001e2000c101136 */
[----:B------:R-:W-:Y:S05]  /*8360*/  @P5 BRA `(.L_x_266) ;  /* 0x00000000000c5947 */ /* 0x000fea0003800000 */
[----:B------:R-:W5:Y:S02]  /*8370*/  LDG.E.U8 R200, desc[UR54][R22.64+0x70] ;  /* 0x0000703616c87981 */ /* 0x000f64000c1e1100 */
[----:B-----5:R-:W-:-:S05]  /*8380*/  PRMT R0, R200, 0x8880, RZ ;  /* 0x00008880c8007816 */ /* 0x020fca00000000ff */
[----:B------:R-:W-:-:S07]  /*8390*/  IMAD R213, R0, R201, RZ ;  /* 0x000000c900d57224 */ /* 0x000fce00078e02ff */
.L_x_266:
[----:B------:R-:W-:Y:S05]  /*83a0*/  BSYNC B1 ;  /* 0x0000000000017941 */ /* 0x000fea0003800000 */
.L_x_265:
        /* <DEDUP_REMOVED lines=9> */
.L_x_268:
[----:B------:R-:W-:Y:S05]  /*8440*/  BSYNC B1 ;  /* 0x0000000000017941 */ /* 0x000fea0003800000 */
.L_x_267:
[----:B------:R-:W-:Y:S01]  /*8450*/  @!P4 IMAD R83, R83, R202, R213 ;  /* 0x000000ca5353c224 */ /* 0x000fe200078e02d5 */
[----:B------:R-:W-:Y:S04]  /*8460*/  BSSY B1, `(.L_x_269) ;  /* 0x0000006000017945 */ /* 0x000fe80003800000 */
[----:B------:R0:W-:Y:S01]  /*8470*/  @!P4 STG.E.U8 desc[UR54][R6.64+0x71], R83 ;  /* 0x000071530600c986 */ /* 0x0001e2000c101136 */
[----:B------:R-:W-:Y:S05]  /*8480*/  @P5 BRA `(.L_x_270) ;  /* 0x00000000000c5947 */ /* 0x000fea0003800000 */
[----:B------:R-:W5:Y:S02]  /*8490*/  LDG.E.U8 R200, desc[UR54][R208.64+0x78] ;  /* 0x00007836d0c87981 */ /* 0x000f64000c1e1100 */
[----:B-----5:R-:W-:-:S05]  /*84a0*/  PRMT R0, R200, 0x8880, RZ ;  /* 0x00008880c8007816 */ /* 0x020fca00000000ff */
[----:B------:R-:W-:-:S07]  /*84b0*/  IMAD R213, R0, R201, RZ ;  /* 0x000000c900d57224 */ /* 0x000fce00078e02ff */
.L_x_270:
[----:B------:R-:W-:Y:S05]  /*84c0*/  BSYNC B1 ;  /* 0x0000000000017941 */ /* 0x000fea0003800000 */
.L_x_269:
        /* <DEDUP_REMOVED lines=9> */
.L_x_272:
[----:B------:R-:W-:Y:S05]  /*8560*/  BSYNC B1 ;  /* 0x0000000000017941 */ /* 0x000fea0003800000 */
.L_x_271:
[----:B------:R-:W-:Y:S01]  /*8570*/  @!P4 IMAD R85, R85, R202, R213 ;  /* 0x000000ca5555c224 */ /* 0x000fe200078e02d5 */
[----:B------:R-:W-:Y:S04]  /*8580*/  BSSY B1, `(.L_x_273) ;  /* 0x0000006000017945 */ /* 0x000fe80003800000 */
[----:B------:R0:W-:Y:S01]  /*8590*/  @!P4 STG.E.U8 desc[UR54][R4.64+0x79], R85 ;  /* 0x000079550400c986 */ /* 0x0001e2000c101136 */
[----:B------:R-:W-:Y:S05]  /*85a0*/  @P5 BRA `(.L_x_274) ;  /* 0x00000000000c5947 */ /* 0x000fea0003800000 */
[----:B------:R-:W5:Y:S02]  /*85b0*/  LDG.E.U8 R200, desc[UR54][R22.64+0x78] ;  /* 0x0000783616c87981 */ /* 0x000f64000c1e1100 */
[----:B-----5:R-:W-:-:S05]  /*85c0*/  PRMT R0, R200, 0x8880, RZ ;  /* 0x00008880c8007816 */ /* 0x020fca00000000ff */
[----:B------:R-:W-:-:S07]  /*85d0*/  IMAD R213, R0, R201, RZ ;  /* 0x000000c900d57224 */ /* 0x000fce00078e02ff */
.L_x_274:
[----:B------:R-:W-:Y:S05]  /*85e0*/  BSYNC B1 ;  /* 0x0000000000017941 */ /* 0x000fea0003800000 */
.L_x_273:
        /* <DEDUP_REMOVED lines=9> */
.L_x_276:
[----:B------:R-:W-:Y:S05]  /*8680*/  BSYNC B1 ;  /* 0x0000000000017941 */ /* 0x000fea0003800000 */
.L_x_275:
[----:B------:R-:W-:Y:S01]  /*8690*/  @!P4 IMAD R87, R87, R202, R213 ;  /* 0x000000ca5757c224 */ /* 0x000fe200078e02d5 */
[----:B------:R-:W-:Y:S04]  /*86a0*/  BSSY B1, `(.L_x_277) ;  /* 0x0000006000017945 */ /* 0x000fe80003800000 */
[----:B------:R0:W-:Y:S01]  /*86b0*/  @!P4 STG.E.U8 desc[UR54][R6.64+0x79], R87 ;  /* 0x000079570600c986 */ /* 0x0001e2000c101136 */
[----:B------:R-:W-:Y:S05]  /*86c0*/  @P5 BRA `(.L_x_278) ;  /* 0x00000000000c5947 */ /* 0x000fea0003800000 */
[----:B------:R-:W5:Y:S02]  /*86d0*/  LDG.E.U8 R200, desc[UR54][R192.64+0x70] ;  /* 0x00007036c0c87981 */ /* 0x000f64000c1e1100 */
[----:B-----5:R-:W-:-:S05]  /*86e0*/  PRMT R0, R200, 0x8880, RZ ;  /* 0x00008880c8007816 */ /* 0x020fca00000000ff */
[----:B------:R-:W-:-:S07]  /*86f0*/  IMAD R213, R0, R201, RZ ;  /* 0x000000c900d57224 */ /* 0x000fce00078e02ff */
.L_x_278:
[----:B------:R-:W-:Y:S05]  /*8700*/  BSYNC B1 ;  /* 0x0000000000017941 */ /* 0x000fea0003800000 */
.L_x_277:
        /* <DEDUP_REMOVED lines=9> */
.L_x_280:
[----:B------:R-:W-:Y:S05]  /*87a0*/  BSYNC B1 ;  /* 0x0000000000017941 */ /* 0x000fea0003800000 */
.L_x_279:
[----:B------:R-:W-:Y:S01]  /*87b0*/  @!P4 IMAD R73, R73, R202, R213 ;  /* 0x000000ca4949c224 */ /* 0x000fe200078e02d5 */
[----:B------:R-:W-:Y:S04]  /*87c0*/  BSSY B1, `(.L_x_281) ;  /* 0x0000006000017945 */ /* 0x000fe80003800000 */
[----:B------:R0:W-:Y:S01]  /*87d0*/  @!P4 STG.E.U8 desc[UR54][R8.64+0x71], R73 ;  /* 0x000071490800c986 */ /* 0x0001e2000c101136 */
[----:B------:R-:W-:Y:S05]  /*87e0*/  @P5 BRA `(.L_x_282) ;  /* 0x00000000000c5947 */ /* 0x000fea0003800000 */
[----:B------:R-:W5:Y:S02]  /*87f0*/  LDG.E.U8 R200, desc[UR54][R14.64+0x70] ;  /* 0x000070360ec87981 */ /* 0x000f64000c1e1100 */
[----:B-----5:R-:W-:-:S05]  /*8800*/  PRMT R0, R200, 0x8880, RZ ;  /* 0x00008880c8007816 */ /* 0x020fca00000000ff */
[----:B------:R-:W-:-:S07]  /*8810*/  IMAD R213, R0, R201, RZ ;  /* 0x000000c900d57224 */ /* 0x000fce00078e02ff */
.L_x_282:
[----:B------:R-:W-:Y:S05]  /*8820*/  BSYNC B1 ;  /* 0x0000000000017941 */ /* 0x000fea0003800000 */
.L_x_281:
        /* <DEDUP_REMOVED lines=9> */
.L_x_284:
[----:B------:R-:W-:Y:S05]  /*88c0*/  BSYNC B1 ;  /* 0x0000000000017941 */ /* 0x000fea0003800000 */
.L_x_283:
[----:B------:R-:W-:Y:S01]  /*88d0*/  @!P4 IMAD R75, R75, R202, R213 ;  /* 0x000000ca4b4bc224 */ /* 0x000fe200078e02d5 */
[----:B------:R-:W-:Y:S04]  /*88e0*/  BSSY B1, `(.L_x_285) ;  /* 0x0000006000017945 */ /* 0x000fe80003800000 */
[----:B------:R0:W-:Y:S01]  /*88f0*/  @!P4 STG.E.U8 desc[UR54][R10.64+0x71], R75 ;  /* 0x0000714b0a00c986 */ /* 0x0001e2000c101136 */
[----:B------:R-:W-:Y:S05]  /*8900*/  @P5 BRA `(.L_x_286) ;  /* 0x00000000000c5947 */ /* 0x000fea0003800000 */
[----:B------:R-:W5:Y:S02]  /*8910*/  LDG.E.U8 R200, desc[UR54][R192.64+0x78] ;  /* 0x00007836c0c87981 */ /* 0x000f64000c1e1100 */
[----:B-----5:R-:W-:-:S05]  /*8920*/  PRMT R0, R200, 0x8880, RZ ;  /* 0x00008880c8007816 */ /* 0x020fca00000000ff */
[----:B------:R-:W-:-:S07]  /*8930*/  IMAD R213, R0, R201, RZ ;  /* 0x000000c900d57224 */ /* 0x000fce00078e02ff */
.L_x_286:
[----:B------:R-:W-:Y:S05]  /*8940*/  BSYNC B1 ;  /* 0x0000000000017941 */ /* 0x000fea0003800000 */
.L_x_285:
        /* <DEDUP_REMOVED lines=9> */
.L_x_288:
[----:B------:R-:W-:Y:S05]  /*89e0*/  BSYNC B1 ;  /* 0x0000000000017941 */ /* 0x000fea0003800000 */
.L_x_287:
[----:B------:R-:W-:Y:S01]  /*89f0*/  @!P4 IMAD R77, R77, R202, R213 ;  /* 0x000000ca4d4dc224 */ /* 0x000fe200078e02d5 */
[----:B------:R-:W-:Y:S04]  /*8a00*/  BSSY B1, `(.L_x_289) ;  /* 0x0000006000017945 */ /* 0x000fe80003800000 */
[----:B------:R0:W-:Y:S01]  /*8a10*/  @!P4 STG.E.U8 desc[UR54][R8.64+0x79], R77 ;  /* 0x0000794d0800c986 */ /* 0x0001e2000c101136 */
[----:B------:R-:W-:Y:S05]  /*8a20*/  @P5 BRA `(.L_x_290) ;  /* 0x00000000000c5947 */ /* 0x000fea0003800000 */
[----:B------:R-:W5:Y:S02]  /*8a30*/  LDG.E.U8 R200, desc[UR54][R14.64+0x78] ;  /* 0x000078360ec87981 */ /* 0x000f64000c1e1100 */
[----:B-----5:R-:W-:-:S05]  /*8a40*/  PRMT R0, R200, 0x8880, RZ ;  /* 0x00008880c8007816 */ /* 0x020fca00000000ff */
[----:B------:R-:W-:-:S07]  /*8a50*/  IMAD R213, R0, R201, RZ ;  /* 0x000000c900d57224 */ /* 0x000fce00078e02ff */
.L_x_290:
[----:B------:R-:W-:Y:S05]  /*8a60*/  BSYNC B1 ;  /* 0x0000000000017941 */ /* 0x000fea0003800000 */
.L_x_289:
        /* <DEDUP_REMOVED lines=9> */
.L_x_292:
[----:B------:R-:W-:Y:S05]  /*8b00*/  BSYNC B1 ;  /* 0x0000000000017941 */ /* 0x000fea0003800000 */
.L_x_291:
[----:B------:R-:W-:Y:S01]  /*8b10*/  @!P4 IMAD R79, R79, R202, R213 ;  /* 0x000000ca4f4fc224 */ /* 0x000fe200078e02d5 */
[----:B------:R-:W-:Y:S04]  /*8b20*/  BSSY B1, `(.L_x_293) ;  /* 0x0000006000017945 */ /* 0x000fe80003800000 */
[----:B------:R0:W-:Y:S01]  /*8b30*/  @!P4 STG.E.U8 desc[UR54][R10.64+0x79], R79 ;  /* 0x0000794f0a00c986 */ /* 0x0001e2000c101136 */
[----:B------:R-:W-:Y:S05]  /*8b40*/  @P5 BRA `(.L_x_294) ;  /* 0x00000000000c5947 */ /* 0x000fea0003800000 */
[----:B------:R-:W5:Y:S02]  /*8b50*/  LDG.E.U8 R200, desc[UR54][R208.64+0x80] ;  /* 0x00008036d0c87981 */ /* 0x000f64000c1e1100 */
[----:B-----5:R-:W-:-:S05]  /*8b60*/  PRMT R0, R200, 0x8880, RZ ;  /* 0x00008880c8007816 */ /* 0x020fca00000000ff */
[----:B------:R-:W-:-:S07]  /*8b70*/  IMAD R213, R0, R201, RZ ;  /* 0x000000c900d57224 */ /* 0x000fce00078e02ff */
.L_x_294:
[----:B------:R-:W-:Y:S05]  /*8b80*/  BSYNC B1 ;  /* 0x0000000000017941 */ /* 0x000fea0003800000 */
.L_x_293:
        /* <DEDUP_REMOVED lines=9> */
.L_x_296:
[----:B------:R-:W-:Y:S05]  /*8c20*/  BSYNC B1 ;  /* 0x0000000000017941 */ /* 0x000fea0003800000 */
.L_x_295:
[----:B------:R-:W-:Y:S01]  /*8c30*/  @!P4 IMAD R65, R65, R202, R213 ;  /* 0x000000ca4141c224 */ /* 0x000fe200078e02d5 */
[----:B------:R-:W-:Y:S04]  /*8c40*/  BSSY B1, `(.L_x_297) ;  /* 0x0000006000017945 */ /* 0x000fe80003800000 */
[----:B------:R0:W-:Y:S01]  /*8c50*/  @!P4 STG.E.U8 desc[UR54][R4.64+0x81], R65 ;  /* 0x000081410400c986 */ /* 0x0001e2000c101136 */
[----:B------:R-:W-:Y:S05]  /*8c60*/  @P5 BRA `(.L_x_298) ;  /* 0x00000000000c5947 */ /* 0x000fea0003800000 */
[----:B------:R-:W5:Y:S02]  /*8c70*/  LDG.E.U8 R200, desc[UR54][R22.64+0x80] ;  /* 0x0000803616c87981 */ /* 0x000f64000c1e1100 */
[----:B-----5:R-:W-:-:S05]  /*8c80*/  PRMT R0, R200, 0x8880, RZ ;  /* 0x00008880c8007816 */ /* 0x020fca00000000ff */
[----:B------:R-:W-:-:S07]  /*8c90*/  IMAD R213, R0, R201, RZ ;  /* 0x000000c900d57224 */ /* 0x000fce00078e02ff */
.L_x_298:
[----:B------:R-:W-:Y:S05]  /*8ca0*/  BSYNC B1 ;  /* 0x0000000000017941 */ /* 0x000fea0003800000 */
.L_x_297:
        /* <DEDUP_REMOVED lines=9> */
.L_x_300:
[----:B------:R-:W-:Y:S05]  /*8d40*/  BSYNC B1 ;  /* 0x0000000000017941 */ /* 0x000fea0003800000 */
.L_x_299:
[----:B------:R-:W-:Y:S01]  /*8d50*/  @!P4 IMAD R67, R67, R202, R213 ;  /* 0x000000ca4343c224 */ /* 0x000fe200078e02d5 */
[----:B------:R-:W-:Y:S04]  /*8d60*/  BSSY B1, `(.L_x_301) ;  /* 0x0000006000017945 */ /* 0x000fe80003800000 */
[----:B------:R0:W-:Y:S01]  /*8d70*/  @!P4 STG.E.U8 desc[UR54][R6.64+0x81], R67 ;  /* 0x000081430600c986 */ /* 0x0001e2000c101136 */
[----:B------:R-:W-:Y:S05]  /*8d80*/  @P5 BRA `(.L_x_302) ;  /* 0x00000000000c5947 */ /* 0x000fea0003800000 */
[----:B------:R-:W5:Y:S02]  /*8d90*/  LDG.E.U8 R200, desc[UR54][R208.64+0x88] ;  /* 0x00008836d0c87981 */ /* 0x000f64000c1e1100 */
[----:B-----5:R-:W-:-:S05]  /*8da0*/  PRMT R0, R200, 0x8880, RZ ;  /* 0x00008880c8007816 */ /* 0x020fca00000000ff */
[----:B------:R-:W-:-:S07]  /*8db0*/  IMAD R213, R0, R201, RZ ;  /* 0x000000c900d57224 */ /* 0x000fce00078e02ff */
.L_x_302:
[----:B------:R-:W-:Y:S05]  /*8dc0*/  BSYNC B1 ;  /* 0x0000000000017941 */ /* 0x000fea0003800000 */
.L_x_301:
        /* <DEDUP_REMOVED lines=9> */
.L_x_304:
[----:B------:R-:W-:Y:S05]  /*8e60*/  BSYNC B1 ;  /* 0x0000000000017941 */ /* 0x000fea0003800000 */
.L_x_303:
[----:B------:R-:W-:Y:S01]  /*8e70*/  @!P4 IMAD R69, R69, R202, R213 ;  /* 0x000000ca4545c224 */ /* 0x000fe200078e02d5 */
[----:B------:R-:W-:Y:S04]  /*8e80*/  BSSY B1, `(.L_x_305) ;  /* 0x0000006000017945 */ /* 0x000fe80003800000 */
[----:B------:R0:W-:Y:S01]  /*8e90*/  @!P4 STG.E.U8 desc[UR54][R4.64+0x89], R69 ;  /* 0x000089450400c986 */ /* 0x0001e2000c101136 */
[----:B------:R-:W-:Y:S05]  /*8ea0*/  @P5 BRA `(.L_x_306) ;  /* 0x00000000000c5947 */ /* 0x000fea0003800000 */
[----:B------:R-:W5:Y:S02]  /*8eb0*/  LDG.E.U8 R200, desc[UR54][R22.64+0x88] ;  /* 0x0000883616c87981 */ /* 0x000f64000c1e1100 */
[----:B-----5:R-:W-:-:S05]  /*8ec0*/  PRMT R0, R200, 0x8880, RZ ;  /* 0x00008880c8007816 */ /* 0x020fca00000000ff */
[----:B------:R-:W-:-:S07]  /*8ed0*/  IMAD R213, R0, R201, RZ ;  /* 0x000000c900d57224 */ /* 0x000fce00078e02ff */
.L_x_306:
[----:B------:R-:W-:Y:S05]  /*8ee0*/  BSYNC B1 ;  /* 0x0000000000017941 */ /* 0x000fea0003800000 */
.L_x_305:
        /* <DEDUP_REMOVED lines=9> */
.L_x_308:
[----:B------:R-:W-:Y:S05]  /*8f80*/  BSYNC B1 ;  /* 0x0000000000017941 */ /* 0x000fea0003800000 */
.L_x_307:
[----:B------:R-:W-:Y:S01]  /*8f90*/  @!P4 IMAD R71, R71, R202, R213 ;  /* 0x000000ca4747c224 */ /* 0x000fe200078e02d5 */
[----:B------:R-:W-:Y:S04]  /*8fa0*/  BSSY B1, `(.L_x_309) ;  /* 0x0000006000017945 */ /* 0x000fe80003800000 */
[----:B------:R0:W-:Y:S01]  /*8fb0*/  @!P4 STG.E.U8 desc[UR54][R6.64+0x89], R71 ;  /* 0x000089470600c986 */ /* 0x0001e2000c101136 */
[----:B------:R-:W-:Y:S05]  /*8fc0*/  @P5 BRA `(.L_x_310) ;  /* 0x00000000000c5947 */ /* 0x000fea0003800000 */
[----:B------:R-:W5:Y:S02]  /*8fd0*/  LDG.E.U8 R200, desc[UR54][R192.64+0x80] ;  /* 0x00008036c0c87981 */ /* 0x000f64000c1e1100 */
[----:B-----5:R-:W-:-:S05]  /*8fe0*/  PRMT R0, R200, 0x8880, RZ ;  /* 0x00008880c8007816 */ /* 0x020fca00000000ff */
[----:B------:R-:W-:-:S07]  /*8ff0*/  IMAD R213, R0, R201, RZ ;  /* 0x000000c900d57224 */ /* 0x000fce00078e02ff */
.L_x_310:
[----:B------:R-:W-:Y:S05]  /*9000*/  BSYNC B1 ;  /* 0x0000000000017941 */ /* 0x000fea0003800000 */
.L_x_309:
        /* <DEDUP_REMOVED lines=9> */
.L_x_312:
[----:B------:R-:W-:Y:S05]  /*90a0*/  BSYNC B1 ;  /* 0x0000000000017941 */ /* 0x000fea0003800000 */
.L_x_311:
[----:B------:R-:W-:Y:S01]  /*90b0*/  @!P4 IMAD R57, R57, R202, R213 ;  /* 0x000000ca3939c224 */ /* 0x000fe200078e02d5 */
[----:B------:R-:W-:Y:S04]  /*90c0*/  BSSY B1, `(.L_x_313) ;  /* 0x0000006000017945 */ /* 0x000fe80003800000 */
[----:B------:R0:W-:Y:S01]  /*90d0*/  @!P4 STG.E.U8 desc[UR54][R8.64+0x81], R57 ;  /* 0x000081390800c986 */ /* 0x0001e2000c101136 */
[----:B------:R-:W-:Y:S05]  /*90e0*/  @P5 BRA `(.L_x_314) ;  /* 0x00000000000c5947 */ /* 0x000fea0003800000 */
[----:B------:R-:W5:Y:S02]  /*90f0*/  LDG.E.U8 R200, desc[UR54][R14.64+0x80] ;  /* 0x000080360ec87981 */ /* 0x000f64000c1e1100 */
[----:B-----5:R-:W-:-:S05]  /*9100*/  PRMT R0, R200, 0x8880, RZ ;  /* 0x00008880c8007816 */ /* 0x020fca00000000ff */
[----:B------:R-:W-:-:S07]  /*9110*/  IMAD R213, R0, R201, RZ ;  /* 0x000000c900d57224 */ /* 0x000fce00078e02ff */
.L_x_314:
[----:B------:R-:W-:Y:S05]  /*9120*/  BSYNC B1 ;  /* 0x0000000000017941 */ /* 0x000fea0003800000 */
.L_x_313:
        /* <DEDUP_REMOVED lines=9> */
.L_x_316:
[----:B------:R-:W-:Y:S05]  /*91c0*/  BSYNC B1 ;  /* 0x0000000000017941 */ /* 0x000fea0003800000 */
.L_x_315:
[----:B------:R-:W-:Y:S01]  /*91d0*/  @!P4 IMAD R59, R59, R202, R213 ;  /* 0x000000ca3b3bc224 */ /* 0x000fe200078e02d5 */
[----:B------:R-:W-:Y:S04]  /*91e0*/  BSSY B1, `(.L_x_317) ;  /* 0x0000006000017945 */ /* 0x000fe80003800000 */
[----:B------:R0:W-:Y:S01]  /*91f0*/  @!P4 STG.E.U8 desc[UR54][R10.64+0x81], R59 ;  /* 0x0000813b0a00c986 */ /* 0x0001e2000c101136 */
[----:B------:R-:W-:Y:S05]  /*9200*/  @P5 BRA `(.L_x_318) ;  /* 0x00000000000c5947 */ /* 0x000fea0003800000 */
[----:B------:R-:W5:Y:S02]  /*9210*/  LDG.E.U8 R200, desc[UR54][R192.64+0x88] ;  /* 0x00008836c0c87981 */ /* 0x000f64000c1e1100 */
[----:B-----5:R-:W-:-:S05]  /*9220*/  PRMT R0, R200, 0x8880, RZ ;  /* 0x00008880c8007816 */ /* 0x020fca00000000ff */
[----:B------:R-:W-:-:S07]  /*9230*/  IMAD R213, R0, R201, RZ ;  /* 0x000000c900d57224 */ /* 0x000fce00078e02ff */
.L_x_318:
[----:B------:R-:W-:Y:S05]  /*9240*/  BSYNC B1 ;  /* 0x0000000000017941 */ /* 0x000fea0003800000 */
.L_x_317:
        /* <DEDUP_REMOVED lines=9> */
.L_x_320:
[----:B------:R-:W-:Y:S05]  /*92e0*/  BSYNC B1 ;  /* 0x0000000000017941 */ /* 0x000fea0003800000 */
.L_x_319:
[----:B------:R-:W-:Y:S01]  /*92f0*/  @!P4 IMAD R61, R61, R202, R213 ;  /* 0x000000ca3d3dc224 */ /* 0x000fe200078e02d5 */
[----:B------:R-:W-:Y:S04]  /*9300*/  BSSY B1, `(.L_x_321) ;  /* 0x0000006000017945 */ /* 0x000fe80003800000 */
[----:B------:R0:W-:Y:S01]  /*9310*/  @!P4 STG.E.U8 desc[UR54][R8.64+0x89], R61 ;  /* 0x0000893d0800c986 */ /* 0x0001e2000c101136 */
[----:B------:R-:W-:Y:S05]  /*9320*/  @P5 BRA `(.L_x_322) ;  /* 0x00000000000c5947 */ /* 0x000fea0003800000 */
[----:B------:R-:W5:Y:S02]  /*9330*/  LDG.E.U8 R200, desc[UR54][R14.64+0x88] ;  /* 0x000088360ec87981 */ /* 0x000f64000c1e1100 */
[----:B-----5:R-:W-:-:S05]  /*9340*/  PRMT R0, R200, 0x8880, RZ ;  /* 0x00008880c8007816 */ /* 0x020fca00000000ff */
[----:B------:R-:W-:-:S07]  /*9350*/  IMAD R213, R0, R201, RZ ;  /* 0x000000c900d57224 */ /* 0x000fce00078e02ff */
.L_x_322:
[----:B------:R-:W-:Y:S05]  /*9360*/  BSYNC B1 ;  /* 0x0000000000017941 */ /* 0x000fea0003800000 */
.L_x_321:
        /* <DEDUP_REMOVED lines=9> */
.L_x_324:
[----:B------:R-:W-:Y:S05]  /*9400*/  BSYNC B1 ;  /* 0x0000000000017941 */ /* 0x000fea0003800000 */
.L_x_323:
[----:B------:R-:W-:Y:S01]  /*9410*/  @!P4 IMAD R63, R63, R202, R213 ;  /* 0x000000ca3f3fc224 */ /* 0x000fe200078e02d5 */
[----:B------:R-:W-:Y:S04]  /*9420*/  BSSY B1, `(.L_x_325) ;  /* 0x0000006000017945 */ /* 0x000fe80003800000 */
[----:B------:R0:W-:Y:S01]  /*9430*/  @!P4 STG.E.U8 desc[UR54][R10.64+0x89], R63 ;  /* 0x0000893f0a00c986 */ /* 0x0001e2000c101136 */
[----:B------:R-:W-:Y:S05]  /*9440*/  @P5 BRA `(.L_x_326) ;  /* 0x00000000000c5947 */ /* 0x000fea0003800000 */
[----:B------:R-:W5:Y:S02]  /*9450*/  LDG.E.U8 R200, desc[UR54][R208.64+0x90] ;  /* 0x00009036d0c87981 */ /* 0x000f64000c1e1100 */
[----:B-----5:R-:W-:-:S05]  /*9460*/  PRMT R0, R200, 0x8880, RZ ;  /* 0x00008880c8007816 */ /* 0x020fca00000000ff */
[----:B------:R-:W-:-:S07]  /*9470*/  IMAD R213, R0, R201, RZ ;  /* 0x000000c900d57224 */ /* 0x000fce00078e02ff */
.L_x_326:
[----:B------:R-:W-:Y:S05]  /*9480*/  BSYNC B1 ;  /* 0x0000000000017941 */ /* 0x000fea0003800000 */
.L_x_325:
        /* <DEDUP_REMOVED lines=9> */
.L_x_328:
[----:B------:R-:W-:Y:S05]  /*9520*/  BSYNC B1 ;  /* 0x0000000000017941 */ /* 0x000fea0003800000 */
.L_x_327:
[----:B------:R-:W-:Y:S01]  /*9530*/  @!P4 IMAD R49, R49, R202, R213 ;  /* 0x000000ca3131c224 */ /* 0x000fe200078e02d5 */
[----:B------:R-:W-:Y:S04]  /*9540*/  BSSY B1, `(.L_x_329) ;  /* 0x0000006000017945 */ /* 0x000fe80003800000 */
[----:B------:R0:W-:Y:S01]  /*9550*/  @!P4 STG.E.U8 desc[UR54][R4.64+0x91], R49 ;  /* 0x000091310400c986 */ /* 0x0001e2000c101136 */
[----:B------:R-:W-:Y:S05]  /*9560*/  @P5 BRA `(.L_x_330) ;  /* 0x00000000000c5947 */ /* 0x000fea0003800000 */
[----:B------:R-:W5:Y:S02]  /*9570*/  LDG.E.U8 R200, desc[UR54][R22.64+0x90] ;  /* 0x0000903616c87981 */ /* 0x000f64000c1e1100 */
[----:B-----5:R-:W-:-:S05]  /*9580*/  PRMT R0, R200, 0x8880, RZ ;  /* 0x00008880c8007816 */ /* 0x020fca00000000ff */
[----:B------:R-:W-:-:S07]  /*9590*/  IMAD R213, R0, R201, RZ ;  /* 0x000000c900d57224 */ /* 0x000fce00078e02ff */
.L_x_330:
[----:B------:R-:W-:Y:S05]  /*95a0*/  BSYNC B1 ;  /* 0x0000000000017941 */ /* 0x000fea0003800000 */
.L_x_329:
        /* <DEDUP_REMOVED lines=9> */
.L_x_332:
[----:B------:R-:W-:Y:S05]  /*9640*/  BSYNC B1 ;  /* 0x0000000000017941 */ /* 0x000fea0003800000 */
.L_x_331:
[----:B------:R-:W-:Y:S01]  /*9650*/  @!P4 IMAD R51, R51, R202, R213 ;  /* 0x000000ca3333c224 */ /* 0x000fe200078e02d5 */
[----:B------:R-:W-:Y:S04]  /*9660*/  BSSY B1, `(.L_x_333) ;  /* 0x0000006000017945 */ /* 0x000fe80003800000 */
[----:B------:R0:W-:Y:S01]  /*9670*/  @!P4 STG.E.U8 desc[UR54][R6.64+0x91], R51 ;  /* 0x000091330600c986 */ /* 0x0001e2000c101136 */
[----:B------:R-:W-:Y:S05]  /*9680*/  @P5 BRA `(.L_x_334) ;  /* 0x00000000000c5947 */ /* 0x000fea0003800000 */
[----:B------:R-:W5:Y:S02]  /*9690*/  LDG.E.U8 R200, desc[UR54][R208.64+0x98] ;  /* 0x00009836d0c87981 */ /* 0x000f64000c1e1100 */
[----:B-----5:R-:W-:-:S05]  /*96a0*/  PRMT R0, R200, 0x8880, RZ ;  /* 0x00008880c8007816 */ /* 0x020fca00000000ff */
[----:B------:R-:W-:-:S07]  /*96b0*/  IMAD R213, R0, R201, RZ ;  /* 0x000000c900d57224 */ /* 0x000fce00078e02ff */
.L_x_334:
[----:B------:R-:W-:Y:S05]  /*96c0*/  BSYNC B1 ;  /* 0x0000000000017941 */ /* 0x000fea0003800000 */
.L_x_333:
        /* <DEDUP_REMOVED lines=9> */
.L_x_336:
[----:B------:R-:W-:Y:S05]  /*9760*/  BSYNC B1 ;  /* 0x0000000000017941 */ /* 0x000fea0003800000 */
.L_x_335:
[----:B------:R-:W-:Y:S01]  /*9770*/  @!P4 IMAD R53, R53, R202, R213 ;  /* 0x000000ca3535c224 */ /* 0x000fe200078e02d5 */
[----:B------:R-:W-:Y:S04]  /*9780*/  BSSY B1, `(.L_x_337) ;  /* 0x0000006000017945 */ /* 0x000fe80003800000 */
[----:B------:R0:W-:Y:S01]  /*9790*/  @!P4 STG.E.U8 desc[UR54][R4.64+0x99], R53 ;  /* 0x000099350400c986 */ /* 0x0001e2000c101136 */
[----:B------:R-:W-:Y:S05]  /*97a0*/  @P5 BRA `(.L_x_338) ;  /* 0x00000000000c5947 */ /* 0x000fea0003800000 */
[----:B------:R-:W5:Y:S02]  /*97b0*/  LDG.E.U8 R200, desc[UR54][R22.64+0x98] ;  /* 0x0000983616c87981 */ /* 0x000f64000c1e1100 */
[----:B-----5:R-:W-:-:S05]  /*97c0*/  PRMT R0, R200, 0x8880, RZ ;  /* 0x00008880c8007816 */ /* 0x020fca00000000ff */
[----:B------:R-:W-:-:S07]  /*97d0*/  IMAD R213, R0, R201, RZ ;  /* 0x000000c900d57224 */ /* 0x000fce00078e02ff */
.L_x_338:
[----:B------:R-:W-:Y:S05]  /*97e0*/  BSYNC B1 ;  /* 0x0000000000017941 */ /* 0x000fea0003800000 */
.L_x_337:
        /* <DEDUP_REMOVED lines=9> */
.L_x_340:
[----:B------:R-:W-:Y:S05]  /*9880*/  BSYNC B1 ;  /* 0x0000000000017941 */ /* 0x000fea0003800000 */
.L_x_339:
[----:B------:R-:W-:Y:S01]  /*9890*/  @!P4 IMAD R55, R55, R202, R213 ;  /* 0x000000ca3737c224 */ /* 0x000fe200078e02d5 */
[----:B------:R-:W-:Y:S04]  /*98a0*/  BSSY B1, `(.L_x_341) ;  /* 0x0000006000017945 */ /* 0x000fe80003800000 */
[----:B------:R0:W-:Y:S01]  /*98b0*/  @!P4 STG.E.U8 desc[UR54][R6.64+0x99], R55 ;  /* 0x000099370600c986 */ /* 0x0001e2000c101136 */
[----:B------:R-:W-:Y:S05]  /*98c0*/  @P5 BRA `(.L_x_342) ;  /* 0x00000000000c5947 */ /* 0x000fea0003800000 */
[----:B------:R-:W5:Y:S02]  /*98d0*/  LDG.E.U8 R200, desc[UR54][R192.64+0x90] ;  /* 0x00009036c0c87981 */ /* 0x000f64000c1e1100 */
[----:B-----5:R-:W-:-:S05]  /*98e0*/  PRMT R0, R200, 0x8880, RZ ;  /* 0x00008880c8007816 */ /* 0x020fca00000000ff */
[----:B------:R-:W-:-:S07]  /*98f0*/  IMAD R213, R0, R201, RZ ;  /* 0x000000c900d57224 */ /* 0x000fce00078e02ff */
.L_x_342:
[----:B------:R-:W-:Y:S05]  /*9900*/  BSYNC B1 ;  /* 0x0000000000017941 */ /* 0x000fea0003800000 */
.L_x_341:
        /* <DEDUP_REMOVED lines=9> */
.L_x_344:
[----:B------:R-:W-:Y:S05]  /*99a0*/  BSYNC B1 ;  /* 0x0000000000017941 */ /* 0x000fea0003800000 */
.L_x_343:
[----:B------:R-:W-:Y:S01]  /*99b0*/  @!P4 IMAD R41, R41, R202, R213 ;  /* 0x000000ca2929c224 */ /* 0x000fe200078e02d5 */
[----:B------:R-:W-:Y:S04]  /*99c0*/  BSSY B1, `(.L_x_345) ;  /* 0x0000006000017945 */ /* 0x000fe80003800000 */
[----:B------:R0:W-:Y:S01]  /*99d0*/  @!P4 STG.E.U8 desc[UR54][R8.64+0x91], R41 ;  /* 0x000091290800c986 */ /* 0x0001e2000c101136 */
[----:B------:R-:W-:Y:S05]  /*99e0*/  @P5 BRA `(.L_x_346) ;  /* 0x00000000000c5947 */ /* 0x000fea0003800000 */
[----:B------:R-:W5:Y:S02]  /*99f0*/  LDG.E.U8 R200, desc[UR54][R14.64+0x90] ;  /* 0x000090360ec87981 */ /* 0x000f64000c1e1100 */
[----:B-----5:R-:W-:-:S05]  /*9a00*/  PRMT R0, R200, 0x8880, RZ ;  /* 0x00008880c8007816 */ /* 0x020fca00000000ff */
[----:B------:R-:W-:-:S07]  /*9a10*/  IMAD R213, R0, R201, RZ ;  /* 0x000000c900d57224 */ /* 0x000fce00078e02ff */
.L_x_346:
[----:B------:R-:W-:Y:S05]  /*9a20*/  BSYNC B1 ;  /* 0x0000000000017941 */ /* 0x000fea0003800000 */
.L_x_345:
        /* <DEDUP_REMOVED lines=9> */
.L_x_348:
[----:B------:R-:W-:Y:S05]  /*9ac0*/  BSYNC B1 ;  /* 0x0000000000017941 */ /* 0x000fea0003800000 */
.L_x_347:
[----:B------:R-:W-:Y:S01]  /*9ad0*/  @!P4 IMAD R43, R43, R202, R213 ;  /* 0x000000ca2b2bc224 */ /* 0x000fe200078e02d5 */
[----:B------:R-:W-:Y:S04]  /*9ae0*/  BSSY B1, `(.L_x_349) ;  /* 0x0000006000017945 */ /* 0x000fe80003800000 */
[----:B------:R0:W-:Y:S01]  /*9af0*/  @!P4 STG.E.U8 desc[UR54][R10.64+0x91], R43 ;  /* 0x0000912b0a00c986 */ /* 0x0001e2000c101136 */
[----:B------:R-:W-:Y:S05]  /*9b00*/  @P5 BRA `(.L_x_350) ;  /* 0x00000000000c5947 */ /* 0x000fea0003800000 */
[----:B------:R-:W5:Y:S02]  /*9b10*/  LDG.E.U8 R200, desc[UR54][R192.64+0x98] ;  /* 0x00009836c0c87981 */ /* 0x000f64000c1e1100 */
[----:B-----5:R-:W-:-:S05]  /*9b20*/  PRMT R0, R200, 0x8880, RZ ;  /* 0x00008880c8007816 */ /* 0x020fca00000000ff */
[----:B------:R-:W-:-:S07]  /*9b30*/  IMAD R213, R0, R201, RZ ;  /* 0x000000c900d57224 */ /* 0x000fce00078e02ff */
.L_x_350:
[----:B------:R-:W-:Y:S05]  /*9b40*/  BSYNC B1 ;  /* 0x0000000000017941 */ /* 0x000fea0003800000 */
.L_x_349:
        /* <DEDUP_REMOVED lines=9> */
.L_x_352:
[----:B------:R-:W-:Y:S05]  /*9be0*/  BSYNC B1 ;  /* 0x0000000000017941 */ /* 0x000fea0003800000 */
.L_x_351:
[----:B------:R-:W-:Y:S01]  /*9bf0*/  @!P4 IMAD R45, R45, R202, R213 ;  /* 0x000000ca2d2dc224 */ /* 0x000fe200078e02d5 */
[----:B------:R-:W-:Y:S04]  /*9c00*/  BSSY B1, `(.L_x_353) ;  /* 0x0000006000017945 */ /* 0x000fe80003800000 */
[----:B------:R0:W-:Y:S01]  /*9c10*/  @!P4 STG.E.U8 desc[UR54][R8.64+0x99], R45 ;  /* 0x0000992d0800c986 */ /* 0x0001e2000c101136 */
[----:B------:R-:W-:Y:S05]  /*9c20*/  @P5 BRA `(.L_x_354) ;  /* 0x00000000000c5947 */ /* 0x000fea0003800000 */
[----:B------:R-:W5:Y:S02]  /*9c30*/  LDG.E.U8 R200, desc[UR54][R14.64+0x98] ;  /* 0x000098360ec87981 */ /* 0x000f64000c1e1100 */
[----:B-----5:R-:W-:-:S05]  /*9c40*/  PRMT R0, R200, 0x8880, RZ ;  /* 0x00008880c8007816 */ /* 0x020fca00000000ff */
[----:B------:R-:W-:-:S07]  /*9c50*/  IMAD R213, R0, R201, RZ ;  /* 0x000000c900d57224 */ /* 0x000fce00078e02ff */
.L_x_354:
[----:B------:R-:W-:Y:S05]  /*9c60*/  BSYNC B1 ;  /* 0x0000000000017941 */ /* 0x000fea0003800000 */
.L_x_353:
        /* <DEDUP_REMOVED lines=9> */
.L_x_356:
[----:B------:R-:W-:Y:S05]  /*9d00*/  BSYNC B1 ;  /* 0x0000000000017941 */ /* 0x000fea0003800000 */
.L_x_355:
[----:B------:R-:W-:Y:S01]  /*9d10*/  @!P4 IMAD R47, R47, R202, R213 ;  /* 0x000000ca2f2fc224 */ /* 0x000fe200078e02d5 */
[----:B------:R-:W-:Y:S04]  /*9d20*/  BSSY B1, `(.L_x_357) ;  /* 0x0000006000017945 */ /* 0x000fe80003800000 */
[----:B------:R0:W-:Y:S01]  /*9d30*/  @!P4 STG.E.U8 desc[UR54][R10.64+0x99], R47 ;  /* 0x0000992f0a00c986 */ /* 0x0001e2000c101136 */
[----:B------:R-:W-:Y:S05]  /*9d40*/  @P5 BRA `(.L_x_358) ;  /* 0x00000000000c5947 */ /* 0x000fea0003800000 */
[----:B------:R-:W5:Y:S02]  /*9d50*/  LDG.E.U8 R200, desc[UR54][R208.64+0xa0] ;  /* 0x0000a036d0c87981 */ /* 0x000f64000c1e1100 */
[----:B-----5:R-:W-:-:S05]  /*9d60*/  PRMT R0, R200, 0x8880, RZ ;  /* 0x00008880c8007816 */ /* 0x020fca00000000ff */
[----:B------:R-:W-:-:S07]  /*9d70*/  IMAD R213, R0, R201, RZ ;  /* 0x000000c900d57224 */ /* 0x000fce00078e02ff */
.L_x_358:
[----:B------:R-:W-:Y:S05]  /*9d80*/  BSYNC B1 ;  /* 0x0000000000017941 */ /* 0x000fea0003800000 */
.L_x_357:
        /* <DEDUP_REMOVED lines=9> */
.L_x_360:
[----:B------:R-:W-:Y:S05]  /*9e20*/  BSYNC B1 ;  /* 0x0000000000017941 */ /* 0x000fea0003800000 */
.L_x_359:
[----:B------:R-:W-:Y:S01]  /*9e30*/  @!P4 IMAD R33, R33, R202, R213 ;  /* 0x000000ca2121c224 */ /* 0x000fe200078e02d5 */
[----:B------:R-:W-:Y:S04]  /*9e40*/  BSSY B1, `(.L_x_361) ;  /* 0x0000006000017945 */ /* 0x000fe80003800000 */
[----:B------:R0:W-:Y:S01]  /*9e50*/  @!P4 STG.E.U8 desc[UR54][R4.64+0xa1], R33 ;  /* 0x0000a1210400c986 */ /* 0x0001e2000c101136 */
[----:B------:R-:W-:Y:S05]  /*9e60*/  @P5 BRA `(.L_x_362) ;  /* 0x00000000000c5947 */ /* 0x000fea0003800000 */
[----:B------:R-:W5:Y:S02]  /*9e70*/  LDG.E.U8 R200, desc[UR54][R22.64+0xa0] ;  /* 0x0000a03616c87981 */ /* 0x000f64000c1e1100 */
[----:B-----5:R-:W-:-:S05]  /*9e80*/  PRMT R0, R200, 0x8880, RZ ;  /* 0x00008880c8007816 */ /* 0x020fca00000000ff */
[----:B------:R-:W-:-:S07]  /*9e90*/  IMAD R213, R0, R201, RZ ;  /* 0x000000c900d57224 */ /* 0x000fce00078e02ff */
.L_x_362:
[----:B------:R-:W-:Y:S05]  /*9ea0*/  BSYNC B1 ;  /* 0x0000000000017941 */ /* 0x000fea0003800000 */
.L_x_361:
[C---:B------:R-:W-:Y:S01]  /*9eb0*/  ISETP.LT.OR P4, PT, R203.reuse, 0xa2, !P0 ;  /* 0x000000a2cb00780c */ /* 0x040fe20004781670 */
[----:B0-----:R-:W-:Y:S01]  /*9ec0*/  @!P5 IMAD R13, R34, R202, R213 ;  /* 0x000000ca220dd224 */ /* 0x001fe200078e02d5 */
[----:B------:R-:W-:Y:S04]  /*9ed0*/  BSSY B1, `(.L_x_363) ;  /* 0x0000008000017945 */ /* 0x000fe80003800000 */
[----:B------:R0:W-:Y:S01]  /*9ee0*/  @!P5 STG.E.U8 desc[UR54][R6.64+0xa0], R13 ;  /* 0x0000a00d0600d986 */ /* 0x0001e2000c101136 */
[C---:B------:R-:W-:Y:S02]  /*9ef0*/  ISETP.LT.OR P5, PT, R203.reuse, 0xa9, !P3 ;  /* 0x000000a9cb00780c */ /* 0x040fe40005fa1670 */
[----:B------:R-:W-:-:S04]  /*9f00*/  ISETP.LT.OR P3, PT, R203, 0xaa, !P3 ;  /* 0x000000aacb00780c */ /* 0x000fc80005f61670 */
[----:B------:R-:W-:Y:S09]  /*9f10*/  @P4 BRA `(.L_x_364) ;  /* 0x00000000000c4947 */ /* 0x000ff20003800000 */
[----:B------:R-:W5:Y:S02]  /*9f20*/  LDG.E.U8 R200, desc[UR54][R22.64+0xa1] ;  /* 0x0000a13616c87981 */ /* 0x000f64000c1e1100 */
[----:B-----5:R-:W-:-:S05]  /*9f30*/  PRMT R0, R200, 0x8880, RZ ;  /* 0x00008880c8007816 */ /* 0x020fca00000000ff */
[----:B------:R-:W-:-:S07]  /*9f40*/  IMAD R213, R0, R201, RZ ;  /* 0x000000c900d57224 */ /* 0x000fce00078e02ff */
.L_x_364:
[----:B------:R-:W-:Y:S05]  /*9f50*/  BSYNC B1 ;  /* 0x0000000000017941 */ /* 0x000fea0003800000 */
.L_x_363:
[----:B------:R-:W-:Y:S01]  /*9f60*/  @!P4 IMAD R35, R35, R202, R213 ;  /* 0x000000ca2323c224 */ /* 0x000fe200078e02d5 */
[----:B------:R-:W-:Y:S04]  /*9f70*/  BSSY B1, `(.L_x_365) ;  /* 0x0000006000017945 */ /* 0x000fe80003800000 */
[----:B------:R0:W-:Y:S01]  /*9f80*/  @!P4 STG.E.U8 desc[UR54][R6.64+0xa1], R35 ;  /* 0x0000a1230600c986 */ /* 0x0001e2000c101136 */
[----:B------:R-:W-:Y:S05]  /*9f90*/  @P5 BRA `(.L_x_366) ;  /* 0x00000000000c5947 */ /* 0x000fea0003800000 */
[----:B------:R-:W5:Y:S02]  /*9fa0*/  LDG.E.U8 R200, desc[UR54][R208.64+0xa8] ;  /* 0x0000a836d0c87981 */ /* 0x000f64000c1e1100 */
[----:B-----5:R-:W-:-:S05]  /*9fb0*/  PRMT R0, R200, 0x8880, RZ ;  /* 0x00008880c8007816 */ /* 0x020fca00000000ff */
[----:B------:R-:W-:-:S07]  /*9fc0*/  IMAD R213, R0, R201, RZ ;  /* 0x000000c900d57224 */ /* 0x000fce00078e02ff */
.L_x_366:
[----:B------:R-:W-:Y:S05]  /*9fd0*/  BSYNC B1 ;  /* 0x0000000000017941 */ /* 0x000fea0003800000 */
.L_x_365:
[----:B0-----:R-:W-:Y:S01]  /*9fe0*/  @!P5 IMAD R13, R36, R202, R213 ;  /* 0x000000ca240dd224 */ /* 0x001fe200078e02d5 */
[----:B------:R-:W-:Y:S04]  /*9ff0*/  BSSY B1, `(.L_x_367) ;  /* 0x0000006000017945 */ /* 0x000fe80003800000 */
[----:B------:R0:W-:Y:S01]  /*a000*/  @!P5 STG.E.U8 desc[UR54][R4.64+0xa8], R13 ;  /* 0x0000a80d0400d986 */ /* 0x0001e2000c101136 */
[----:B------:R-:W-:Y:S05]  /*a010*/  @P3 BRA `(.L_x_368) ;  /* 0x00000000000c3947 */ /* 0x000fea0003800000 */
[----:B------:R-:W5:Y:S02]  /*a020*/  LDG.E.U8 R200, desc[UR54][R208.64+0xa9] ;  /* 0x0000a936d0c87981 */ /* 0x000f64000c1e1100 */
[----:B-----5:R-:W-:-:S05]  /*a030*/  PRMT R0, R200, 0x8880, RZ ;  /* 0x00008880c8007816 */ /* 0x020fca00000000ff */
[----:B------:R-:W-:-:S07]  /*a040*/  IMAD R213, R0, R201, RZ ;  /* 0x000000c900d57224 */ /* 0x000fce00078e02ff */
.L_x_368:
[----:B------:R-:W-:Y:S05]  /*a050*/  BSYNC B1 ;  /* 0x0000000000017941 */ /* 0x000fea0003800000 */
.L_x_367:
[----:B------:R-:W-:Y:S01]  /*a060*/  ISETP.LT.OR P4, PT, R203, 0xa9, !P0 ;  /* 0x000000a9cb00780c */ /* 0x000fe20004781670 */
[----:B------:R-:W-:Y:S01]  /*a070*/  @!P3 IMAD R37, R37, R202, R213 ;  /* 0x000000ca2525b224 */ /* 0x000fe200078e02d5 */
[----:B------:R-:W-:Y:S01]  /*a080*/  BSSY B1, `(.L_x_369) ;  /* 0x0000009000017945 */ /* 0x000fe20003800000 */
[C---:B------:R-:W-:Y:S02]  /*a090*/  ISETP.LT.OR P0, PT, R203.reuse, 0xaa, !P0 ;  /* 0x000000aacb00780c */ /* 0x040fe40004701670 */
[C---:B------:R-:W-:Y:S01]  /*a0a0*/  ISETP.LT.OR P5, PT, R203.reuse, 0xa1, !P1 ;  /* 0x000000a1cb00780c */ /* 0x040fe20004fa1670 */
[----:B------:R0:W-:Y:S01]  /*a0b0*/  @!P3 STG.E.U8 desc[UR54][R4.64+0xa9], R37 ;  /* 0x0000a9250400b986 */ /* 0x0001e2000c101136 */
[----:B------:R-:W-:-:S06]  /*a0c0*/  ISETP.LT.OR P3, PT, R203, 0xa2, !P1 ;  /* 0x000000a2cb00780c */ /* 0x000fcc0004f61670 */
[----:B------:R-:W-:Y:S07]  /*a0d0*/  @P4 BRA `(.L_x_370) ;  /* 0x00000000000c4947 */ /* 0x000fee0003800000 */
[----:B------:R-:W5:Y:S02]  /*a0e0*/  LDG.E.U8 R200, desc[UR54][R22.64+0xa8] ;  /* 0x0000a83616c87981 */ /* 0x000f64000c1e1100 */
[----:B-----5:R-:W-:-:S05]  /*a0f0*/  PRMT R0, R200, 0x8880, RZ ;  /* 0x00008880c8007816 */ /* 0x020fca00000000ff */
[----:B------:R-:W-:-:S07]  /*a100*/  IMAD R213, R0, R201, RZ ;  /* 0x000000c900d57224 */ /* 0x000fce00078e02ff */
.L_x_370:
[----:B------:R-:W-:Y:S05]  /*a110*/  BSYNC B1 ;  /* 0x0000000000017941 */ /* 0x000fea0003800000 */
.L_x_369:
[----:B01----:R-:W-:Y:S01]  /*a120*/  @!P4 IMAD R5, R38, R202, R213 ;  /* 0x000000ca2605c224 */ /* 0x003fe200078e02d5 */
[----:B------:R-:W-:Y:S04]  /*a130*/  BSSY B1, `(.L_x_371) ;  /* 0x0000006000017945 */ /* 0x000fe80003800000 */
[----:B------:R0:W-:Y:S01]  /*a140*/  @!P4 STG.E.U8 desc[UR54][R6.64+0xa8], R5 ;  /* 0x0000a8050600c986 */ /* 0x0001e2000c101136 */
[----:B------:R-:W-:Y:S05]  /*a150*/  @P0 BRA `(.L_x_372) ;  /* 0x00000000000c0947 */ /* 0x000fea0003800000 */
[----:B------:R-:W5:Y:S02]  /*a160*/  LDG.E.U8 R200, desc[UR54][R22.64+0xa9] ;  /* 0x0000a93616c87981 */ /* 0x000f64000c1e1100 */
[----:B-----5:R-:W-:-:S05]  /*a170*/  PRMT R0, R200, 0x8880, RZ ;  /* 0x00008880c8007816 */ /* 0x020fca00000000ff */
[----:B------:R-:W-:-:S07]  /*a180*/  IMAD R213, R0, R201, RZ ;  /* 0x000000c900d57224 */ /* 0x000fce00078e02ff */
.L_x_372:
[----:B------:R-:W-:Y:S05]  /*a190*/  BSYNC B1 ;  /* 0x0000000000017941 */ /* 0x000fea0003800000 */
.L_x_371:
[----:B------:R-:W-:Y:S01]  /*a1a0*/  @!P0 IMAD R39, R39, R202, R213 ;  /* 0x000000ca27278224 */ /* 0x000fe200078e02d5 */
[----:B------:R-:W-:Y:S04]  /*a1b0*/  BSSY B1, `(.L_x_373) ;  /* 0x0000006000017945 */ /* 0x000fe80003800000 */
[----:B------:R1:W-:Y:S01]  /*a1c0*/  @!P0 STG.E.U8 desc[UR54][R6.64+0xa9], R39 ;  /* 0x0000a92706008986 */ /* 0x0003e2000c101136 */
[----:B------:R-:W-:Y:S05]  /*a1d0*/  @P5 BRA `(.L_x_374) ;  /* 0x00000000000c5947 */ /* 0x000fea0003800000 */
[----:B------:R-:W5:Y:S02]  /*a1e0*/  LDG.E.U8 R200, desc[UR54][R192.64+0xa0] ;  /* 0x0000a036c0c87981 */ /* 0x000f64000c1e1100 */
[----:B-----5:R-:W-:-:S05]  /*a1f0*/  PRMT R0, R200, 0x8880, RZ ;  /* 0x00008880c8007816 */ /* 0x020fca00000000ff */
[----:B------:R-:W-:-:S07]  /*a200*/  IMAD R213, R0, R201, RZ ;  /* 0x000000c900d57224 */ /* 0x000fce00078e02ff */
.L_x_374:
[----:B------:R-:W-:Y:S05]  /*a210*/  BSYNC B1 ;  /* 0x0000000000017941 */ /* 0x000fea0003800000 */
.L_x_373:
[----:B0-----:R-:W-:Y:S01]  /*a220*/  @!P5 IMAD R5, R24, R202, R213 ;  /* 0x000000ca1805d224 */ /* 0x001fe200078e02d5 */
[----:B------:R-:W-:Y:S04]  /*a230*/  BSSY B1, `(.L_x_375) ;  /* 0x0000006000017945 */ /* 0x000fe80003800000 */
[----:B------:R0:W-:Y:S01]  /*a240*/  @!P5 STG.E.U8 desc[UR54][R8.64+0xa0], R5 ;  /* 0x0000a0050800d986 */ /* 0x0001e2000c101136 */
[----:B------:R-:W-:Y:S05]  /*a250*/  @P3 BRA `(.L_x_376) ;  /* 0x00000000000c3947 */ /* 0x000fea0003800000 */
[----:B------:R-:W5:Y:S02]  /*a260*/  LDG.E.U8 R200, desc[UR54][R192.64+0xa1] ;  /* 0x0000a136c0c87981 */ /* 0x000f64000c1e1100 */
[----:B-----5:R-:W-:-:S05]  /*a270*/  PRMT R0, R200, 0x8880, RZ ;  /* 0x00008880c8007816 */ /* 0x020fca00000000ff */
[----:B------:R-:W-:-:S07]  /*a280*/  IMAD R213, R0, R201, RZ ;  /* 0x000000c900d57224 */ /* 0x000fce00078e02ff */
.L_x_376:
[----:B------:R-:W-:Y:S05]  /*a290*/  BSYNC B1 ;  /* 0x0000000000017941 */ /* 0x000fea0003800000 */
.L_x_375:
[----:B------:R-:W-:Y:S01]  /*a2a0*/  ISETP.LT.OR P4, PT, R203, 0xa1, !P2 ;  /* 0x000000a1cb00780c */ /* 0x000fe20005781670 */
[----:B------:R-:W-:Y:S01]  /*a2b0*/  @!P3 IMAD R25, R25, R202, R213 ;  /* 0x000000ca1919b224 */ /* 0x000fe200078e02d5 */
[----:B------:R-:W-:Y:S01]  /*a2c0*/  BSSY B1, `(.L_x_377) ;  /* 0x000000a000017945 */ /* 0x000fe20003800000 */
[C---:B------:R-:W-:Y:S02]  /*a2d0*/  ISETP.LT.OR P0, PT, R203.reuse, 0xa2, !P2 ;  /* 0x000000a2cb00780c */ /* 0x040fe40005701670 */
[C---:B------:R-:W-:Y:S01]  /*a2e0*/  ISETP.LT.OR P5, PT, R203.reuse, 0xa9, !P2 ;  /* 0x000000a9cb00780c */ /* 0x040fe200057a1670 */
[----:B------:R0:W-:Y:S01]  /*a2f0*/  @!P3 STG.E.U8 desc[UR54][R8.64+0xa1], R25 ;  /* 0x0000a1190800b986 */ /* 0x0001e2000c101136 */
[C---:B------:R-:W-:Y:S02]  /*a300*/  ISETP.LT.OR P3, PT, R203.reuse, 0xa9, !P1 ;  /* 0x000000a9cb00780c */ /* 0x040fe40004f61670 */
[----:B------:R-:W-:-:S04]  /*a310*/  ISETP.LT.OR P1, PT, R203, 0xaa, !P1 ;  /* 0x000000aacb00780c */ /* 0x000fc80004f21670 */
[----:B------:R-:W-:Y:S09]  /*a320*/  @P4 BRA `(.L_x_378) ;  /* 0x00000000000c4947 */ /* 0x000ff20003800000 */
[----:B------:R-:W5:Y:S02]  /*a330*/  LDG.E.U8 R200, desc[UR54][R14.64+0xa0] ;  /* 0x0000a0360ec87981 */ /* 0x000f64000c1e1100 */
[----:B-----5:R-:W-:-:S05]  /*a340*/  PRMT R0, R200, 0x8880, RZ ;  /* 0x00008880c8007816 */ /* 0x020fca00000000ff */
[----:B------:R-:W-:-:S07]  /*a350*/  IMAD R213, R0, R201, RZ ;  /* 0x000000c900d57224 */ /* 0x000fce00078e02ff */
.L_x_378:
[----:B------:R-:W-:Y:S05]  /*a360*/  BSYNC B1 ;  /* 0x0000000000017941 */ /* 0x000fea0003800000 */
.L_x_377:
[----:B0-----:R-:W-:Y:S01]  /*a370*/  @!P4 IMAD R5, R26, R202, R213 ;  /* 0x000000ca1a05c224 */ /* 0x001fe200078e02d5 */
[----:B------:R-:W-:Y:S04]  /*a380*/  BSSY B1, `(.L_x_379) ;  /* 0x0000006000017945 */ /* 0x000fe80003800000 */
[----:B------:R0:W-:Y:S01]  /*a390*/  @!P4 STG.E.U8 desc[UR54][R10.64+0xa0], R5 ;  /* 0x0000a0050a00c986 */ /* 0x0001e2000c101136 */
[----:B------:R-:W-:Y:S05]  /*a3a0*/  @P0 BRA `(.L_x_380) ;  /* 0x00000000000c0947 */ /* 0x000fea0003800000 */
[----:B------:R-:W5:Y:S02]  /*a3b0*/  LDG.E.U8 R200, desc[UR54][R14.64+0xa1] ;  /* 0x0000a1360ec87981 */ /* 0x000f64000c1e1100 */
[----:B-----5:R-:W-:-:S05]  /*a3c0*/  PRMT R0, R200, 0x8880, RZ ;  /* 0x00008880c8007816 */ /* 0x020fca00000000ff */
[----:B------:R-:W-:-:S07]  /*a3d0*/  IMAD R213, R0, R201, RZ ;  /* 0x000000c900d57224 */ /* 0x000fce00078e02ff */
.L_x_380:
[----:B------:R-:W-:Y:S05]  /*a3e0*/  BSYNC B1 ;  /* 0x0000000000017941 */ /* 0x000fea0003800000 */
.L_x_379:
[----:B------:R-:W-:Y:S01]  /*a3f0*/  @!P0 IMAD R27, R27, R202, R213 ;  /* 0x000000ca1b1b8224 */ /* 0x000fe200078e02d5 */
[----:B------:R-:W-:Y:S04]  /*a400*/  BSSY B1, `(.L_x_381) ;  /* 0x0000006000017945 */ /* 0x000fe80003800000 */
[----:B------:R0:W-:Y:S01]  /*a410*/  @!P0 STG.E.U8 desc[UR54][R10.64+0xa1], R27 ;  /* 0x0000a11b0a008986 */ /* 0x0001e2000c101136 */
[----:B------:R-:W-:Y:S05]  /*a420*/  @P3 BRA `(.L_x_382) ;  /* 0x00000000000c3947 */ /* 0x000fea0003800000 */
[----:B------:R-:W5:Y:S02]  /*a430*/  LDG.E.U8 R200, desc[UR54][R192.64+0xa8] ;  /* 0x0000a836c0c87981 */ /* 0x000f64000c1e1100 */
[----:B-----5:R-:W-:-:S05]  /*a440*/  PRMT R0, R200, 0x8880, RZ ;  /* 0x00008880c8007816 */ /* 0x020fca00000000ff */
[----:B------:R-:W-:-:S07]  /*a450*/  IMAD R213, R0, R201, RZ ;  /* 0x000000c900d57224 */ /* 0x000fce00078e02ff */
.L_x_382:
[----:B------:R-:W-:Y:S05]  /*a460*/  BSYNC B1 ;  /* 0x0000000000017941 */ /* 0x000fea0003800000 */
.L_x_381:
[----:B0-----:R-:W-:Y:S01]  /*a470*/  @!P3 IMAD R5, R28, R202, R213 ;  /* 0x000000ca1c05b224 */ /* 0x001fe200078e02d5 */
[----:B------:R-:W-:Y:S04]  /*a480*/  BSSY B1, `(.L_x_383) ;  /* 0x0000006000017945 */ /* 0x000fe80003800000 */
[----:B------:R0:W-:Y:S01]  /*a490*/  @!P3 STG.E.U8 desc[UR54][R8.64+0xa8], R5 ;  /* 0x0000a8050800b986 */ /* 0x0001e2000c101136 */
[----:B------:R-:W-:Y:S05]  /*a4a0*/  @P1 BRA `(.L_x_384) ;  /* 0x00000000000c1947 */ /* 0x000fea0003800000 */
[----:B------:R-:W5:Y:S02]  /*a4b0*/  LDG.E.U8 R200, desc[UR54][R192.64+0xa9] ;  /* 0x0000a936c0c87981 */ /* 0x000f64000c1e1100 */
[----:B-----5:R-:W-:-:S05]  /*a4c0*/  PRMT R0, R200, 0x8880, RZ ;  /* 0x00008880c8007816 */ /* 0x020fca00000000ff */
[----:B------:R-:W-:-:S07]  /*a4d0*/  IMAD R213, R0, R201, RZ ;  /* 0x000000c900d57224 */ /* 0x000fce00078e02ff */
.L_x_384:
[----:B------:R-:W-:Y:S05]  /*a4e0*/  BSYNC B1 ;  /* 0x0000000000017941 */ /* 0x000fea0003800000 */
.L_x_383:
[----:B------:R-:W-:Y:S01]  /*a4f0*/  @!P1 IMAD R29, R29, R202, R213 ;  /* 0x000000ca1d1d9224 */ /* 0x000fe200078e02d5 */
[----:B------:R-:W-:Y:S04]  /*a500*/  BSSY B1, `(.L_x_385) ;  /* 0x0000006000017945 */ /* 0x000fe80003800000 */
[----:B------:R0:W-:Y:S01]  /*a510*/  @!P1 STG.E.U8 desc[UR54][R8.64+0xa9], R29 ;  /* 0x0000a91d08009986 */ /* 0x0001e2000c101136 */
[----:B------:R-:W-:Y:S05]  /*a520*/  @P5 BRA `(.L_x_386) ;  /* 0x00000000000c5947 */ /* 0x000fea0003800000 */
[----:B------:R-:W5:Y:S02]  /*a530*/  LDG.E.U8 R200, desc[UR54][R14.64+0xa8] ;  /* 0x0000a8360ec87981 */ /* 0x000f64000c1e1100 */
[----:B-----5:R-:W-:-:S05]  /*a540*/  PRMT R0, R200, 0x8880, RZ ;  /* 0x00008880c8007816 */ /* 0x020fca00000000ff */
[----:B------:R-:W-:-:S07]  /*a550*/  IMAD R213, R0, R201, RZ ;  /* 0x000000c900d57224 */ /* 0x000fce00078e02ff */
.L_x_386:
[----:B------:R-:W-:Y:S05]  /*a560*/  BSYNC B1 ;  /* 0x0000000000017941 */ /* 0x000fea0003800000 */
.L_x_385:
[----:B0-----:R-:W-:Y:S01]  /*a570*/  @!P5 IMAD R5, R30, R202, R213 ;  /* 0x000000ca1e05d224 */ /* 0x001fe200078e02d5 */
[----:B------:R-:W-:Y:S01]  /*a580*/  ISETP.LT.OR P2, PT, R203, 0xaa, !P2 ;  /* 0x000000aacb00780c */ /* 0x000fe20005741670 */
[----:B------:R-:W-:Y:S03]  /*a590*/  BSSY B1, `(.L_x_387) ;  /* 0x0000006000017945 */ /* 0x000fe60003800000 */
[----:B------:R0:W-:Y:S09]  /*a5a0*/  @!P5 STG.E.U8 desc[UR54][R10.64+0xa8], R5 ;  /* 0x0000a8050a00d986 */ /* 0x0001f2000c101136 */
[----:B------:R-:W-:Y:S05]  /*a5b0*/  @P2 BRA `(.L_x_388) ;  /* 0x00000000000c2947 */ /* 0x000fea0003800000 */
[----:B------:R-:W5:Y:S02]  /*a5c0*/  LDG.E.U8 R200, desc[UR54][R14.64+0xa9] ;  /* 0x0000a9360ec87981 */ /* 0x000f64000c1e1100 */
[----:B-----5:R-:W-:-:S05]  /*a5d0*/  PRMT R0, R200, 0x8880, RZ ;  /* 0x00008880c8007816 */ /* 0x020fca00000000ff */
[----:B------:R-:W-:-:S07]  /*a5e0*/  IMAD R213, R0, R201, RZ ;  /* 0x000000c900d57224 */ /* 0x000fce00078e02ff */
.L_x_388:
[----:B------:R-:W-:Y:S05]  /*a5f0*/  BSYNC B1 ;  /* 0x0000000000017941 */ /* 0x000fea0003800000 */
.L_x_387:
[----:B------:R-:W-:Y:S01]  /*a600*/  IMAD R31, R31, R202, R213 ;  /* 0x000000ca1f1f7224 */ /* 0x000fe200078e02d5 */
[----:B------:R-:W-:Y:S06]  /*a610*/  @P2 BRA `(.L_x_389) ;  /* 0x0000002000582947 */ /* 0x000fec0003800000 */
[----:B------:R0:W-:Y:S01]  /*a620*/  STG.E.U8 desc[UR54][R10.64+0xa9], R31 ;  /* 0x0000a91f0a007986 */ /* 0x0001e2000c101136 */
[----:B------:R-:W-:Y:S05]  /*a630*/  BRA `(.L_x_389) ;  /* 0x0000002000507947 */ /* 0x000fea0003800000 */
.L_x_36:
[C---:B------:R-:W-:Y:S02]  /*a640*/  ISETP.GE.AND P2, PT, R0.reuse, 0x1, PT ;  /* 0x000000010000780c */ /* 0x040fe40003f46270 */
[----:B------:R-:W-:Y:S02]  /*a650*/  ISETP.GE.AND P3, PT, R0, 0x9, PT ;  /* 0x000000090000780c */ /* 0x000fe40003f66270 */
[C---:B------:R-:W-:Y:S02]  /*a660*/  ISETP.LT.OR P4, PT, R203.reuse, 0x1, !P2 ;  /* 0x00000001cb00780c */ /* 0x040fe40005781670 */
[C---:B------:R-:W-:Y:S02]  /*a670*/  ISETP.LT.OR P5, PT, R203.reuse, 0x2, !P2 ;  /* 0x00000002cb00780c */ /* 0x040fe400057a1670 */
[C---:B------:R-:W-:Y:S02]  /*a680*/  ISETP.LT.OR P0, PT, R203.reuse, 0x1, !P3 ;  /* 0x00000001cb00780c */ /* 0x040fe40005f01670 */
[----:B------:R-:W-:-:S07]  /*a690*/  ISETP.LT.OR P1, PT, R203, 0x2, !P3 ;  /* 0x00000002cb00780c */ /* 0x000fce0005f21670 */
[-C--:B------:R-:W-:Y:S02]  /*a6a0*/  @!P4 IMAD R13, R192, R202.reuse, RZ ;  /* 0x000000cac00dc224 */ /* 0x080fe400078e02ff */
[-C--:B------:R-:W-:Y:S02]  /*a6b0*/  @!P5 IMAD R193, R193, R202.reuse, RZ ;  /* 0x000000cac1c1d224 */ /* 0x080fe400078e02ff */
[-C--:B------:R-:W-:Y:S01]  /*a6c0*/  @!P0 IMAD R15, R194, R202.reuse, RZ ;  /* 0x000000cac20f8224 */ /* 0x080fe200078e02ff */
[----:B------:R0:W-:Y:S01]  /*a6d0*/  @!P4 STG.E.U8 desc[UR54][R4.64], R13 ;  /* 0x0000000d0400c986 */ /* 0x0001e2000c101136 */
[----:B------:R-:W-:Y:S01]  /*a6e0*/  ISETP.LT.OR P4, PT, R203, 0x9, !P2 ;  /* 0x00000009cb00780c */ /* 0x000fe20005781670 */
[----:B------:R-:W-:Y:S02]  /*a6f0*/  @!P1 IMAD R195, R195, R202, RZ ;  /* 0x000000cac3c39224 */ /* 0x000fe400078e02ff */
[----:B------:R-:W-:Y:S01]  /*a700*/  @!P5 STG.E.U8 desc[UR54][R4.64+0x1], R193 ;  /* 0x000001c10400d986 */ /* 0x000fe2000c101136 */
[----:B------:R-:W-:-:S03]  /*a710*/  ISETP.LT.OR P5, PT, R203, 0xa, !P2 ;  /* 0x0000000acb00780c */ /* 0x000fc600057a1670 */
[----:B------:R1:W-:Y:S01]  /*a720*/  @!P0 STG.E.U8 desc[UR54][R6.64], R15 ;  /* 0x0000000f06008986 */ /* 0x0003e2000c101136 */
[----:B------:R-:W-:-:S03]  /*a730*/  ISETP.LT.OR P0, PT, R203, 0x9, !P3 ;  /* 0x00000009cb00780c */ /* 0x000fc60005f01670 */
[----:B------:R-:W-:Y:S01]  /*a740*/  @!P1 STG.E.U8 desc[UR54][R6.64+0x1], R195 ;  /* 0x000001c306009986 */ /* 0x000fe2000c101136 */
[----:B------:R-:W-:Y:S01]  /*a750*/  ISETP.GE.AND P1, PT, R0, 0x81, PT ;  /* 0x000000810000780c */ /* 0x000fe20003f26270 */
[----:B------:R-:W-:-:S04]  /*a760*/  @!P4 IMAD R21, R196, R202, RZ ;  /* 0x000000cac415c224 */ /* 0x000fc800078e02ff */
[-C--:B------:R-:W-:Y:S01]  /*a770*/  @!P5 IMAD R197, R197, R202.reuse, RZ ;  /* 0x000000cac5c5d224 */ /* 0x080fe200078e02ff */
[----:B------:R2:W-:Y:S01]  /*a780*/  @!P4 STG.E.U8 desc[UR54][R4.64+0x8], R21 ;  /* 0x000008150400c986 */ /* 0x0005e2000c101136 */
[C---:B------:R-:W-:Y:S02]  /*a790*/  ISETP.LT.OR P4, PT, R203.reuse, 0xa, !P3 ;  /* 0x0000000acb00780c */ /* 0x040fe40005f81670 */
[----:B0-----:R-:W-:Y:S01]  /*a7a0*/  @!P0 IMAD R13, R198, R202, RZ ;  /* 0x000000cac60d8224 */ /* 0x001fe200078e02ff */
[----:B------:R-:W-:Y:S01]  /*a7b0*/  @!P5 STG.E.U8 desc[UR54][R4.64+0x9], R197 ;  /* 0x000009c50400d986 */ /* 0x000fe2000c101136 */
[----:B------:R-:W-:-:S03]  /*a7c0*/  ISETP.LT.OR P5, PT, R203, 0x1, !P1 ;  /* 0x00000001cb00780c */ /* 0x000fc60004fa1670 */
[----:B------:R0:W-:Y:S01]  /*a7d0*/  @!P0 STG.E.U8 desc[UR54][R6.64+0x8], R13 ;  /* 0x0000080d06008986 */ /* 0x0001e2000c101136 */
[----:B------:R-:W-:-:S05]  /*a7e0*/  ISETP.GE.AND P0, PT, R0, 0x89, PT ;  /* 0x000000890000780c */ /* 0x000fca0003f06270 */
[----:B------:R-:W-:-:S04]  /*a7f0*/  @!P4 IMAD R199, R199, R202, RZ ;  /* 0x000000cac7c7c224 */ /* 0x000fc800078e02ff */
[----:B-1----:R-:W-:Y:S01]  /*a800*/  @!P5 IMAD R15, R184, R202, RZ ;  /* 0x000000cab80fd224 */ /* 0x002fe200078e02ff */
[----:B------:R-:W-:Y:S01]  /*a810*/  @!P4 STG.E.U8 desc[UR54][R6.64+0x9], R199 ;  /* 0x000009c70600c986 */ /* 0x000fe2000c101136 */
[----:B------:R-:W-:-:S03]  /*a820*/  ISETP.LT.OR P4, PT, R203, 0x2, !P1 ;  /* 0x00000002cb00780c */ /* 0x000fc60004f81670 */
[----:B------:R1:W-:Y:S01]  /*a830*/  @!P5 STG.E.U8 desc[UR54][R8.64], R15 ;  /* 0x0000000f0800d986 */ /* 0x0003e2000c101136 */
[----:B------:R-:W-:-:S09]  /*a840*/  ISETP.LT.OR P5, PT, R203, 0x1, !P0 ;  /* 0x00000001cb00780c */ /* 0x000fd200047a1670 */
[----:B------:R-:W-:-:S04]  /*a850*/  @!P4 IMAD R185, R185, R202, RZ ;  /* 0x000000cab9b9c224 */ /* 0x000fc800078e02ff */
[----:B--2---:R-:W-:Y:S01]  /*a860*/  @!P5 IMAD R21, R186, R202, RZ ;  /* 0x000000caba15d224 */ /* 0x004fe200078e02ff */
[----:B------:R-:W-:Y:S01]  /*a870*/  @!P4 STG.E.U8 desc[UR54][R8.64+0x1], R185 ;  /* 0x000001b90800c986 */ /* 0x000fe2000c101136 */
[----:B------:R-:W-:-:S03]  /*a880*/  ISETP.LT.OR P4, PT, R203, 0x2, !P0 ;  /* 0x00000002cb00780c */ /* 0x000fc60004781670 */
[----:B------:R2:W-:Y:S01]  /*a890*/  @!P5 STG.E.U8 desc[UR54][R10.64], R21 ;  /* 0x000000150a00d986 */ /* 0x0005e2000c101136 */
[----:B------:R-:W-:-:S09]  /*a8a0*/  ISETP.LT.OR P5, PT, R203, 0x9, !P1 ;  /* 0x00000009cb00780c */ /* 0x000fd20004fa1670 */
[----:B------:R-:W-:-:S04]  /*a8b0*/  @!P4 IMAD R187, R187, R202, RZ ;  /* 0x000000cabbbbc224 */ /* 0x000fc800078e02ff */
[----:B0-----:R-:W-:Y:S01]  /*a8c0*/  @!P5 IMAD R13, R188, R202, RZ ;  /* 0x000000cabc0dd224 */ /* 0x001fe200078e02ff */
[----:B------:R-:W-:Y:S01]  /*a8d0*/  @!P4 STG.E.U8 desc[UR54][R10.64+0x1], R187 ;  /* 0x000001bb0a00c986 */ /* 0x000fe2000c101136 */
[----:B------:R-:W-:-:S03]  /*a8e0*/  ISETP.LT.OR P4, PT, R203, 0xa, !P1 ;  /* 0x0000000acb00780c */ /* 0x000fc60004f81670 */
[----:B------:R0:W-:Y:S01]  /*a8f0*/  @!P5 STG.E.U8 desc[UR54][R8.64+0x8], R13 ;  /* 0x0000080d0800d986 */ /* 0x0001e2000c101136 */
[----:B------:R-:W-:-:S09]  /*a900*/  ISETP.LT.OR P5, PT, R203, 0x9, !P0 ;  /* 0x00000009cb00780c */ /* 0x000fd200047a1670 */
        /* <DEDUP_REMOVED lines=442> */
[----:B------:R-:W-:Y:S01]  /*c4b0*/  @!P5 STG.E.U8 desc[UR54][R4.64+0xa0], R21 ;  /* 0x0000a0150400d986 */ /* 0x000fe2000c101136 */
[----:B------:R-:W-:-:S09]  /*c4c0*/  ISETP.LT.OR P5, PT, R203, 0xa1, !P3 ;  /* 0x000000a1cb00780c */ /* 0x000fd20005fa1670 */
[----:B------:R-:W-:-:S04]  /*c4d0*/  @!P4 IMAD R33, R33, R202, RZ ;  /* 0x000000ca2121c224 */ /* 0x000fc800078e02ff */
[----:B0-----:R-:W-:Y:S01]  /*c4e0*/  @!P5 IMAD R13, R34, R202, RZ ;  /* 0x000000ca220dd224 */ /* 0x001fe200078e02ff */
[----:B------:R-:W-:Y:S01]  /*c4f0*/  @!P4 STG.E.U8 desc[UR54][R4.64+0xa1], R33 ;  /* 0x0000a1210400c986 */ /* 0x000fe2000c101136 */
[----:B------:R-:W-:-:S03]  /*c500*/  ISETP.LT.OR P4, PT, R203, 0xa2, !P3 ;  /* 0x000000a2cb00780c */ /* 0x000fc60005f81670 */
[----:B------:R0:W-:Y:S01]  /*c510*/  @!P5 STG.E.U8 desc[UR54][R6.64+0xa0], R13 ;  /* 0x0000a00d0600d986 */ /* 0x0001e2000c101136 */
[C---:B------:R-:W-:Y:S02]  /*c520*/  ISETP.LT.OR P5, PT, R203.reuse, 0xa9, !P2 ;  /* 0x000000a9cb00780c */ /* 0x040fe400057a1670 */
[----:B------:R-:W-:-:S07]  /*c530*/  ISETP.LT.OR P2, PT, R203, 0xaa, !P2 ;  /* 0x000000aacb00780c */ /* 0x000fce0005741670 */
[----:B------:R-:W-:-:S04]  /*c540*/  @!P4 IMAD R35, R35, R202, RZ ;  /* 0x000000ca2323c224 */ /* 0x000fc800078e02ff */
[-C--:B-1----:R-:W-:Y:S01]  /*c550*/  @!P5 IMAD R15, R36, R202.reuse, RZ ;  /* 0x000000ca240fd224 */ /* 0x082fe200078e02ff */
[----:B------:R-:W-:Y:S01]  /*c560*/  @!P4 STG.E.U8 desc[UR54][R6.64+0xa1], R35 ;  /* 0x0000a1230600c986 */ /* 0x000fe2000c101136 */
[----:B------:R-:W-:Y:S01]  /*c570*/  @!P2 IMAD R37, R37, R202, RZ ;  /* 0x000000ca2525a224 */ /* 0x000fe200078e02ff */
[C---:B------:R-:W-:Y:S02]  /*c580*/  ISETP.LT.OR P4, PT, R203.reuse, 0xa9, !P3 ;  /* 0x000000a9cb00780c */ /* 0x040fe40005f81670 */
[C---:B------:R-:W-:Y:S01]  /*c590*/  ISETP.LT.OR P3, PT, R203.reuse, 0xaa, !P3 ;  /* 0x000000aacb00780c */ /* 0x040fe20005f61670 */
[----:B------:R-:W-:Y:S01]  /*c5a0*/  @!P5 STG.E.U8 desc[UR54][R4.64+0xa8], R15 ;  /* 0x0000a80f0400d986 */ /* 0x000fe2000c101136 */
[----:B------:R-:W-:-:S03]  /*c5b0*/  ISETP.LT.OR P5, PT, R203, 0xa1, !P1 ;  /* 0x000000a1cb00780c */ /* 0x000fc60004fa1670 */
[----:B------:R1:W-:Y:S01]  /*c5c0*/  @!P2 STG.E.U8 desc[UR54][R4.64+0xa9], R37 ;  /* 0x0000a9250400a986 */ /* 0x0003e2000c101136 */
[----:B------:R-:W-:-:S05]  /*c5d0*/  ISETP.LT.OR P2, PT, R203, 0xa2, !P1 ;  /* 0x000000a2cb00780c */ /* 0x000fca0004f41670 */
[-C--:B0-----:R-:W-:Y:S02]  /*c5e0*/  @!P4 IMAD R13, R38, R202.reuse, RZ ;  /* 0x000000ca260dc224 */ /* 0x081fe400078e02ff */
[-C--:B------:R-:W-:Y:S02]  /*c5f0*/  @!P3 IMAD R39, R39, R202.reuse, RZ ;  /* 0x000000ca2727b224 */ /* 0x080fe400078e02ff */
[-C--:B------:R-:W-:Y:S01]  /*c600*/  @!P5 IMAD R21, R24, R202.reuse, RZ ;  /* 0x000000ca1815d224 */ /* 0x080fe200078e02ff */
[----:B------:R0:W-:Y:S01]  /*c610*/  @!P4 STG.E.U8 desc[UR54][R6.64+0xa8], R13 ;  /* 0x0000a80d0600c986 */ /* 0x0001e2000c101136 */
[----:B------:R-:W-:Y:S02]  /*c620*/  ISETP.LT.OR P4, PT, R203, 0xa2, !P0 ;  /* 0x000000a2cb00780c */ /* 0x000fe40004781670 */
[----:B------:R-:W-:Y:S01]  /*c630*/  @!P2 IMAD R25, R25, R202, RZ ;  /* 0x000000ca1919a224 */ /* 0x000fe200078e02ff */
[----:B------:R2:W-:Y:S01]  /*c640*/  @!P3 STG.E.U8 desc[UR54][R6.64+0xa9], R39 ;  /* 0x0000a9270600b986 */ /* 0x0005e2000c101136 */
[----:B------:R-:W-:-:S03]  /*c650*/  ISETP.LT.OR P3, PT, R203, 0xa1, !P0 ;  /* 0x000000a1cb00780c */ /* 0x000fc60004761670 */
[----:B------:R3:W-:Y:S01]  /*c660*/  @!P2 STG.E.U8 desc[UR54][R8.64+0xa1], R25 ;  /* 0x0000a1190800a986 */ /* 0x0007e2000c101136 */
[C---:B------:R-:W-:Y:S02]  /*c670*/  ISETP.LT.OR P2, PT, R203.reuse, 0xa9, !P1 ;  /* 0x000000a9cb00780c */ /* 0x040fe40004f41670 */
[C---:B------:R-:W-:Y:S01]  /*c680*/  ISETP.LT.OR P1, PT, R203.reuse, 0xaa, !P1 ;  /* 0x000000aacb00780c */ /* 0x040fe20004f21670 */
[----:B------:R3:W-:Y:S01]  /*c690*/  @!P5 STG.E.U8 desc[UR54][R8.64+0xa0], R21 ;  /* 0x0000a0150800d986 */ /* 0x0007e2000c101136 */
[----:B------:R-:W-:Y:S01]  /*c6a0*/  ISETP.LT.OR P5, PT, R203, 0xa9, !P0 ;  /* 0x000000a9cb00780c */ /* 0x000fe200047a1670 */
[----:B------:R-:W-:Y:S01]  /*c6b0*/  @!P4 IMAD R27, R27, R202, RZ ;  /* 0x000000ca1b1bc224 */ /* 0x000fe200078e02ff */
[----:B------:R-:W-:-:S03]  /*c6c0*/  ISETP.LT.OR P0, PT, R203, 0xaa, !P0 ;  /* 0x000000aacb00780c */ /* 0x000fc60004701670 */
[-C--:B-1----:R-:W-:Y:S01]  /*c6d0*/  @!P3 IMAD R5, R26, R202.reuse, RZ ;  /* 0x000000ca1a05b224 */ /* 0x082fe200078e02ff */
[----:B------:R3:W-:Y:S03]  /*c6e0*/  @!P4 STG.E.U8 desc[UR54][R10.64+0xa1], R27 ;  /* 0x0000a11b0a00c986 */ /* 0x0007e6000c101136 */
[-C--:B0-----:R-:W-:Y:S01]  /*c6f0*/  @!P2 IMAD R13, R28, R202.reuse, RZ ;  /* 0x000000ca1c0da224 */ /* 0x081fe200078e02ff */
[----:B------:R3:W-:Y:S01]  /*c700*/  @!P3 STG.E.U8 desc[UR54][R10.64+0xa0], R5 ;  /* 0x0000a0050a00b986 */ /* 0x0007e2000c101136 */
[-C--:B------:R-:W-:Y:S02]  /*c710*/  @!P1 IMAD R29, R29, R202.reuse, RZ ;  /* 0x000000ca1d1d9224 */ /* 0x080fe400078e02ff */
[-C--:B--2---:R-:W-:Y:S01]  /*c720*/  @!P5 IMAD R7, R30, R202.reuse, RZ ;  /* 0x000000ca1e07d224 */ /* 0x084fe200078e02ff */
[----:B------:R3:W-:Y:S01]  /*c730*/  @!P2 STG.E.U8 desc[UR54][R8.64+0xa8], R13 ;  /* 0x0000a80d0800a986 */ /* 0x0007e2000c101136 */
[----:B------:R-:W-:-:S03]  /*c740*/  @!P0 IMAD R31, R31, R202, RZ ;  /* 0x000000ca1f1f8224 */ /* 0x000fc600078e02ff */
[----:B------:R3:W-:Y:S04]  /*c750*/  @!P1 STG.E.U8 desc[UR54][R8.64+0xa9], R29 ;  /* 0x0000a91d08009986 */ /* 0x0007e8000c101136 */
[----:B------:R3:W-:Y:S04]  /*c760*/  @!P5 STG.E.U8 desc[UR54][R10.64+0xa8], R7 ;  /* 0x0000a8070a00d986 */ /* 0x0007e8000c101136 */
[----:B------:R3:W-:Y:S02]  /*c770*/  @!P0 STG.E.U8 desc[UR54][R10.64+0xa9], R31 ;  /* 0x0000a91f0a008986 */ /* 0x0007e4000c101136 */
.L_x_389:
[----:B------:R-:W-:Y:S05]  /*c780*/  BSYNC B0 ;  /* 0x0000000000007941 */ /* 0x000fea0003800000 */
.L_x_35:
[----:B------:R-:W-:Y:S01]  /*c790*/  ULDC UR4, c[0x0][0xc] ;  /* 0x0000030000047ab9 */ /* 0x000fe20000000800 */
[----:B------:R-:W-:Y:S01]  /*c7a0*/  ULDC UR5, c[0x0][0x10] ;  /* 0x0000040000057ab9 */ /* 0x000fe20000000800 */
[----:B-123--:R-:W1:Y:S01]  /*c7b0*/  LDC R7, c[0x0][0x14] ;  /* 0x00000500ff077b82 */ /* 0x00ee620000000800 */
[----:B------:R-:W-:Y:S01]  /*c7c0*/  UIMAD.WIDE.U32 UR4, UR4, UR5, URZ ;  /* 0x00000005040472a5 */ /* 0x000fe2000f8e003f */
[----:B------:R-:W-:Y:S01]  /*c7d0*/  IMAD.MOV.U32 R4, RZ, RZ, R19 ;  /* 0x000000ffff047224 */ /* 0x000fe200078e0013 */
[----:B------:R-:W-:Y:S01]  /*c7e0*/  PRMT R0, RZ, 0x7610, R0 ;  /* 0x00007610ff007816 */ /* 0x000fe20000000000 */
[----:B0-----:R-:W-:Y:S02]  /*c7f0*/  IMAD.MOV.U32 R5, RZ, RZ, R18 ;  /* 0x000000ffff057224 */ /* 0x001fe400078e0012 */
[----:B------:R-:W-:Y:S02]  /*c800*/  IMAD.MOV.U32 R22, RZ, RZ, -0x1 ;  /* 0xffffffffff167424 */ /* 0x000fe400078e00ff */
[----:B-1----:R-:W-:-:S04]  /*c810*/  IMAD.WIDE.U32 R4, R7, UR4, R4 ;  /* 0x0000000407047c25 */ /* 0x002fc8000f8e0004 */
[----:B------:R-:W-:Y:S01]  /*c820*/  IMAD R7, R7, UR5, RZ ;  /* 0x0000000507077c24 */ /* 0x000fe2000f8e02ff */
[----:B------:R-:W-:Y:S01]  /*c830*/  ULDC.64 UR4, c[0x0][0x650] ;  /* 0x0001940000047ab9 */ /* 0x000fe20000000a00 */
[----:B------:R-:W-:Y:S01]  /*c840*/  IMAD.MOV.U32 R19, RZ, RZ, R4 ;  /* 0x000000ffff137224 */ /* 0x000fe200078e0004 */
[----:B------:R-:W-:Y:S01]  /*c850*/  ISETP.GE.U32.AND P0, PT, R4, UR4, PT ;  /* 0x0000000404007c0c */ /* 0x000fe2000bf06070 */
[----:B------:R-:W-:Y:S02]  /*c860*/  IMAD.MOV.U32 R4, RZ, RZ, -0x1 ;  /* 0xffffffffff047424 */ /* 0x000fe400078e00ff */
[----:B------:R-:W-:-:S03]  /*c870*/  IMAD.IADD R18, R5, 0x1, R7 ;  /* 0x0000000105127824 */ /* 0x000fc600078e0207 */
[----:B------:R0:W-:Y:S02]  /*c880*/  STL [R1], R4 ;  /* 0x0000000401007387 */ /* 0x0001e40000100800 */
[----:B------:R-:W-:-:S13]  /*c890*/  ISETP.GE.U32.AND.EX P0, PT, R18, UR5, PT, P0 ;  /* 0x0000000512007c0c */ /* 0x000fda000bf06100 */
[----:B0-----:R-:W-:Y:S05]  /*c8a0*/  @P0 BRA `(.L_x_390) ;  /* 0x0000000400740947 */ /* 0x001fea0003800000 */
[----:B------:R-:W0:Y:S01]  /*c8b0*/  S2R R20, SR_CTAID.X ;  /* 0x0000000000147919 */ /* 0x000e220000002500 */
[----:B------:R-:W1:Y:S01]  /*c8c0*/  LDC.64 R10, c[0x0][0x628] ;  /* 0x00018a00ff0a7b82 */ /* 0x000e620000000a00 */
[----:B------:R-:W-:Y:S01]  /*c8d0*/  ULDC UR4, c[0x0][0x150] ;  /* 0x0000540000047ab9 */ /* 0x000fe20000000800 */
[----:B----4-:R-:W-:Y:S01]  /*c8e0*/  IMAD.MOV.U32 R8, RZ, RZ, R19 ;  /* 0x000000ffff087224 */ /* 0x010fe200078e0013 */
[----:B------:R-:W2:Y:S01]  /*c8f0*/  S2R R24, SR_CTAID.Y ;  /* 0x0000000000187919 */ /* 0x000ea20000002600 */
[----:B------:R-:W-:-:S04]  /*c900*/  IMAD.MOV.U32 R9, RZ, RZ, R18 ;  /* 0x000000ffff097224 */ /* 0x000fc800078e0012 */
[----:B------:R-:W3:Y:S08]  /*c910*/  LDC R23, c[0x0][0x144] ;  /* 0x00005100ff177b82 */ /* 0x000ef00000000800 */
[----:B------:R-:W4:Y:S08]  /*c920*/  LDC R12, c[0x0][0x630] ;  /* 0x00018c00ff0c7b82 */ /* 0x000f300000000800 */
[----:B------:R-:W2:Y:S01]  /*c930*/  LDC.64 R14, c[0x0][0x620] ;  /* 0x00018800ff0e7b82 */ /* 0x000ea20000000a00 */
[----:B-1----:R-:W-:-:S04]  /*c940*/  ISETP.NE.U32.AND P0, PT, R10, RZ, PT ;  /* 0x000000ff0a00720c */ /* 0x002fc80003f05070 */
[----:B------:R-:W-:Y:S02]  /*c950*/  ISETP.NE.AND.EX P0, PT, R11, RZ, PT, P0 ;  /* 0x000000ff0b00720c */ /* 0x000fe40003f05300 */
[----:B0-----:R-:W-:-:S05]  /*c960*/  I2FP.F32.U32 R0, R20 ;  /* 0x0000001400007245 */ /* 0x001fca0000201000 */
[----:B------:R-:W-:-:S04]  /*c970*/  FMUL R0, R0, UR4 ;  /* 0x0000000400007c20 */ /* 0x000fc80008400000 */
[----:B------:R0:W1:Y:S02]  /*c980*/  F2I.U32.TRUNC.NTZ R21, R0 ;  /* 0x0000000000157305 */ /* 0x000064000020f000 */
[----:B---34-:R-:W-:Y:S05]  /*c990*/  @!P0 BRA `(.L_x_391) ;  /* 0x0000000000288947 */ /* 0x018fea0003800000 */
[----:B0-----:R-:W0:Y:S02]  /*c9a0*/  LDC R0, c[0x0][0x634] ;  /* 0x00018d00ff007b82 */ /* 0x001e240000000800 */
        /* <DEDUP_REMOVED lines=9> */
.L_x_391:
[-CC-:B------:R-:W-:Y:S01]  /*ca40*/  SHF.R.U64 R22, R8, R12.reuse, R9.reuse ;  /* 0x0000000c08167219 */ /* 0x180fe20000001209 */
[----:B------:R-:W3:Y:S01]  /*ca50*/  LDC.64 R30, c[0x0][0x640] ;  /* 0x00019000ff1e7b82 */ /* 0x000ee20000000a00 */
[----:B0-----:R-:W-:Y:S01]  /*ca60*/  SHF.R.U32.HI R0, RZ, R12, R9 ;  /* 0x0000000cff007219 */ /* 0x001fe20000011609 */
[----:B------:R-:W-:Y:S01]  /*ca70*/  IMAD.MOV.U32 R4, RZ, RZ, R19 ;  /* 0x000000ffff047224 */ /* 0x000fe200078e0013 */
[----:B------:R-:W-:Y:S01]  /*ca80*/  IADD3 R3, P0, RZ, -R22, RZ ;  /* 0x80000016ff037210 */ /* 0x000fe20007f1e0ff */
[----:B-1----:R-:W-:Y:S01]  /*ca90*/  IMAD.MOV R21, RZ, RZ, -R21 ;  /* 0x000000ffff157224 */ /* 0x002fe200078e0a15 */
[----:B------:R-:W-:Y:S01]  /*caa0*/  ULDC UR4, c[0x0][0x154] ;  /* 0x0000550000047ab9 */ /* 0x000fe20000000800 */
[----:B------:R-:W-:Y:S02]  /*cab0*/  IMAD.MOV.U32 R7, RZ, RZ, 0x1 ;  /* 0x00000001ff077424 */ /* 0x000fe400078e00ff */
[----:B------:R-:W0:Y:S01]  /*cac0*/  LDC R6, c[0x0][0x618] ;  /* 0x00018600ff067b82 */ /* 0x000e220000000800 */
[----:B------:R-:W-:-:S02]  /*cad0*/  IMAD.X R5, RZ, RZ, ~R0, P0 ;  /* 0x000000ffff057224 */ /* 0x000fc400000e0e00 */
[----:B------:R-:W-:Y:S02]  /*cae0*/  IMAD R26, R23, R21, R20 ;  /* 0x00000015171a7224 */ /* 0x000fe400078e0214 */
[-C--:B--2---:R-:W-:Y:S02]  /*caf0*/  IMAD R0, R5, R14.reuse, RZ ;  /* 0x0000000e05007224 */ /* 0x084fe400078e02ff */
[----:B------:R-:W-:Y:S01]  /*cb00*/  IMAD.MOV.U32 R5, RZ, RZ, R18 ;  /* 0x000000ffff057224 */ /* 0x000fe200078e0012 */
[----:B------:R-:W1:Y:S01]  /*cb10*/  LDC R8, c[0x0][0x608] ;  /* 0x00018200ff087b82 */ /* 0x000e620000000800 */
[----:B------:R-:W-:-:S04]  /*cb20*/  IMAD.WIDE.U32 R4, R3, R14, R4 ;  /* 0x0000000e03047225 */ /* 0x000fc800078e0004 */
[----:B------:R-:W-:-:S03]  /*cb30*/  IMAD R3, R3, R15, R0 ;  /* 0x0000000f03037224 */ /* 0x000fc600078e0200 */
[----:B------:R-:W2:Y:S01]  /*cb40*/  LDC R28, c[0x0][0x658] ;  /* 0x00019600ff1c7b82 */ /* 0x000ea20000000800 */
[----:B------:R-:W-:Y:S01]  /*cb50*/  I2FP.F32.U32 R0, R24 ;  /* 0x0000001800007245 */ /* 0x000fe20000201000 */
[----:B------:R-:W-:Y:S01]  /*cb60*/  IMAD.IADD R3, R5, 0x1, R3 ;  /* 0x0000000105037824 */ /* 0x000fe200078e0203 */
[----:B---3--:R-:W-:Y:S01]  /*cb70*/  ISETP.NE.U32.AND P0, PT, R30, RZ, PT ;  /* 0x000000ff1e00720c */ /* 0x008fe20003f05070 */
[----:B------:R-:W-:Y:S02]  /*cb80*/  IMAD.MOV.U32 R5, RZ, RZ, -0x1 ;  /* 0xffffffffff057424 */ /* 0x000fe400078e00ff */
[----:B------:R-:W-:Y:S02]  /*cb90*/  FMUL R0, R0, UR4 ;  /* 0x0000000400007c20 */ /* 0x000fe40008400000 */
[----:B------:R-:W3:Y:S01]  /*cba0*/  LDC R15, c[0x0][0x148] ;  /* 0x00005200ff0f7b82 */ /* 0x000ee20000000800 */
[----:B0-----:R-:W-:Y:S01]  /*cbb0*/  SHF.R.U64 R12, R4, R6, R3 ;  /* 0x00000006040c7219 */ /* 0x001fe20000001203 */
[----:B------:R0:W4:Y:S01]  /*cbc0*/  F2I.U32.TRUNC.NTZ R14, R0 ;  /* 0x00000000000e7305 */ /* 0x000122000020f000 */
[----:B------:R-:W-:-:S02]  /*cbd0*/  ISETP.NE.AND.EX P0, PT, R31, RZ, PT, P0 ;  /* 0x000000ff1f00720c */ /* 0x000fc40003f05300 */
[----:B------:R-:W-:-:S03]  /*cbe0*/  SHF.R.U32.HI R3, RZ, R6, R3 ;  /* 0x00000006ff037219 */ /* 0x000fc60000011603 */
[----:B------:R-:W0:Y:S01]  /*cbf0*/  LDC R20, c[0x0][0x600] ;  /* 0x00018000ff147b82 */ /* 0x000e220000000800 */
[-CC-:B-1----:R-:W-:Y:S02]  /*cc00*/  SHF.R.U64 R10, R12, R8.reuse, R3.reuse ;  /* 0x000000080c0a7219 */ /* 0x182fe40000001203 */
[----:B------:R-:W-:-:S05]  /*cc10*/  SHF.R.U32.HI R3, RZ, R8, R3 ;  /* 0x00000008ff037219 */ /* 0x000fca0000011603 */
[----:B------:R-:W1:Y:S01]  /*cc20*/  LDC R23, c[0x0][0x648] ;  /* 0x00019200ff177b82 */ /* 0x000e620000000800 */
[-C--:B--2---:R-:W-:Y:S02]  /*cc30*/  SHF.L.U32 R4, R5, R28.reuse, RZ ;  /* 0x0000001c05047219 */ /* 0x084fe400000006ff */
[-CC-:B------:R-:W-:Y:S02]  /*cc40*/  SHF.R.U64 R13, R10, R28.reuse, R3.reuse ;  /* 0x0000001c0a0d7219 */ /* 0x180fe40000001203 */
[----:B------:R-:W-:Y:S02]  /*cc50*/  SHF.R.U32.HI R5, RZ, R28, R3 ;  /* 0x0000001cff057219 */ /* 0x000fe40000011603 */
[----:B------:R-:W-:Y:S01]  /*cc60*/  LOP3.LUT R21, RZ, R4, RZ, 0x33, !PT ;  /* 0x00000004ff157212 */ /* 0x000fe200078e33ff */
[----:B------:R-:W2:Y:S01]  /*cc70*/  LDC R25, c[0x0][0x638] ;  /* 0x00018e00ff197b82 */ /* 0x000ea20000000800 */
[----:B------:R-:W-:Y:S01]  /*cc80*/  SHF.L.U32 R28, R7, R28, RZ ;  /* 0x0000001c071c7219 */ /* 0x000fe200000006ff */
[----:B------:R-:W-:-:S06]  /*cc90*/  IMAD.MOV.U32 R4, RZ, RZ, R13 ;  /* 0x000000ffff047224 */ /* 0x000fcc00078e000d */
[----:B------:R-:W0:Y:S01]  /*cca0*/  LDC R27, c[0x0][0x610] ;  /* 0x00018400ff1b7b82 */ /* 0x000e220000000800 */
[----:B----4-:R-:W-:Y:S05]  /*ccb0*/  @!P0 BRA `(.L_x_392) ;  /* 0x0000000000288947 */ /* 0x010fea0003800000 */
        /* <DEDUP_REMOVED lines=10> */
.L_x_392:
[----:B------:R-:W4:Y:S01]  /*cd60*/  LDC R3, c[0x0][0x65c] ;  /* 0x00019700ff037b82 */ /* 0x000f220000000800 */
[----:B01----:R-:W-:Y:S01]  /*cd70*/  SHF.R.U64 R0, R4, R23, R5 ;  /* 0x0000001704007219 */ /* 0x003fe20000001205 */
[----:B------:R-:W-:Y:S02]  /*cd80*/  VIADD R5, R20, 0xffffffff ;  /* 0xffffffff14057836 */ /* 0x000fe40000000000 */
[----:B------:R-:W-:Y:S02]  /*cd90*/  IMAD.MOV R14, RZ, RZ, -R14 ;  /* 0x000000ffff0e7224 */ /* 0x000fe400078e0a0e */
[----:B------:R-:W-:Y:S01]  /*cda0*/  IMAD.MOV R4, RZ, RZ, -R0 ;  /* 0x000000ffff047224 */ /* 0x000fe200078e0a00 */
[----:B------:R-:W-:Y:S01]  /*cdb0*/  LOP3.LUT R5, R12, R5, RZ, 0xc0, !PT ;  /* 0x000000050c057212 */ /* 0x000fe200078ec0ff */
[----:B------:R-:W-:Y:S01]  /*cdc0*/  IMAD.MOV.U32 R6, RZ, RZ, 0x1 ;  /* 0x00000001ff067424 */ /* 0x000fe200078e00ff */
[----:B----4-:R-:W-:Y:S02]  /*cdd0*/  ISETP.NE.AND P0, PT, R3, 0x1, PT ;  /* 0x000000010300780c */ /* 0x010fe40003f05270 */
[----:B------:R-:W-:-:S05]  /*cde0*/  LOP3.LUT R3, R10, R21, RZ, 0xc0, !PT ;  /* 0x000000150a037212 */ /* 0x000fca00078ec0ff */
[----:B------:R-:W-:Y:S02]  /*cdf0*/  IMAD R3, R28, R0, R3 ;  /* 0x000000001c037224 */ /* 0x000fe400078e0203 */
[----:B--2---:R-:W-:-:S04]  /*ce00*/  IMAD R0, R4, R25, R13 ;  /* 0x0000001904007224 */ /* 0x004fc800078e020d */
[----:B---3--:R-:W-:Y:S02]  /*ce10*/  @P0 IMAD R26, R15, R14, R24 ;  /* 0x0000000e0f1a0224 */ /* 0x008fe400078e0218 */
[----:B------:R-:W-:Y:S01]  /*ce20*/  IMAD R4, R0, R20, R5 ;  /* 0x0000001400047224 */ /* 0x000fe200078e0205 */
[----:B------:R-:W-:Y:S01]  /*ce30*/  PRMT R0, R6, 0x7610, R0 ;  /* 0x0000761006007816 */ /* 0x000fe20000000000 */
[----:B------:R-:W-:-:S05]  /*ce40*/  IMAD R3, R3, R27, R26 ;  /* 0x0000001b03037224 */ /* 0x000fca00078e021a */
[----:B------:R-:W-:Y:S02]  /*ce50*/  SEL R5, R4, R3, !P0 ;  /* 0x0000000304057207 */ /* 0x000fe40004000000 */
[----:B------:R-:W-:-:S03]  /*ce60*/  SEL R3, R3, R4, !P0 ;  /* 0x0000000403037207 */ /* 0x000fc60004000000 */
[----:B------:R0:W-:Y:S04]  /*ce70*/  STL [R1], R5 ;  /* 0x0000000501007387 */ /* 0x0001e80000100800 */
.L_x_390:
[----:B------:R-:W-:Y:S01]  /*ce80*/  LOP3.LUT P0, RZ, R0, 0xff, RZ, 0xc0, !PT ;  /* 0x000000ff00ff7812 */ /* 0x000fe2000780c0ff */
[----:B------:R-:W-:-:S12]  /*ce90*/  IMAD.MOV.U32 R23, RZ, RZ, R3 ;  /* 0x000000ffff177224 */ /* 0x000fd800078e0003 */
[----:B------:R-:W-:Y:S05]  /*cea0*/  @P0 BRA `(.L_x_393) ;  /* 0xffffff4400180947 */ /* 0x000fea000383ffff */
[----:B------:R-:W-:Y:S05]  /*ceb0*/  EXIT ;  /* 0x000000000000794d */ /* 0x000fea0003800000 */
.L_x_8:
[----:B0-----:R-:W-:Y:S01]  /*cec0*/  ULDC.64 UR4, c[0x0][0x650] ;  /* 0x0001940000047ab9 */ /* 0x001fe20000000a00 */
[----:B------:R-:W-:Y:S01]  /*ced0*/  PRMT R6, RZ, 0x7610, R6 ;  /* 0x00007610ff067816 */ /* 0x000fe20000000006 */
[----:B------:R-:W-:Y:S01]  /*cee0*/  IMAD.MOV.U32 R16, RZ, RZ, -0x1 ;  /* 0xffffffffff107424 */ /* 0x000fe200078e00ff */
[----:B------:R-:W-:Y:S01]  /*cef0*/  ISETP.GE.U32.AND P0, PT, R19, UR4, PT ;  /* 0x0000000413007c0c */ /* 0x000fe2000bf06070 */
[----:B------:R-:W-:Y:S02]  /*cf00*/  IMAD.MOV.U32 R2, RZ, RZ, -0x1 ;  /* 0xffffffffff027424 */ /* 0x000fe400078e00ff */
[----:B------:R-:W-:Y:S01]  /*cf10*/  IMAD.MOV.U32 R13, RZ, RZ, -0x1 ;  /* 0xffffffffff0d7424 */ /* 0x000fe200078e00ff */
[----:B------:R-:W-:-:S13]  /*cf20*/  ISETP.GE.U32.AND.EX P0, PT, R18, UR5, PT, P0 ;  /* 0x0000000512007c0c */ /* 0x000fda000bf06100 */
[----:B------:R-:W-:Y:S05]  /*cf30*/  @P0 BRA `(.L_x_394) ;  /* 0x0000000400340947 */ /* 0x000fea0003800000 */
        /* <DEDUP_REMOVED lines=18> */
.L_x_395:
[----:B------:R-:W0:Y:S01]  /*d060*/  LDC.64 R26, c[0x0][0x640] ;  /* 0x00019000ff1a7b82 */ /* 0x000e220000000a00 */
[-C--:B------:R-:W-:Y:S01]  /*d070*/  SHF.R.U64 R20, R12, R6.reuse, R13 ;  /* 0x000000060c147219 */ /* 0x080fe2000000120d */
[----:B------:R-:W-:Y:S01]  /*d080*/  IMAD.MOV.U32 R8, RZ, RZ, R19 ;  /* 0x000000ffff087224 */ /* 0x000fe200078e0013 */
[----:B------:R-:W-:Y:S01]  /*d090*/  SHF.R.U32.HI R2, RZ, R6, R13 ;  /* 0x00000006ff027219 */ /* 0x000fe2000001160d */
[----:B------:R-:W-:Y:S01]  /*d0a0*/  IMAD.MOV.U32 R28, RZ, RZ, 0x1 ;  /* 0x00000001ff1c7424 */ /* 0x000fe200078e00ff */
        /* <DEDUP_REMOVED lines=9> */
[----:B0-----:R-:W-:-:S03]  /*d140*/  ISETP.NE.U32.AND P0, PT, R26, RZ, PT ;  /* 0x000000ff1a00720c */ /* 0x001fc60003f05070 */
[----:B------:R-:W-:Y:S01]  /*d150*/  IMAD.IADD R9, R9, 0x1, R11 ;  /* 0x0000000109097824 */ /* 0x000fe200078e020b */
[----:B------:R-:W-:Y:S02]  /*d160*/  ISETP.NE.AND.EX P0, PT, R27, RZ, PT, P0 ;  /* 0x000000ff1b00720c */ /* 0x000fe40003f05300 */
[----:B------:R-:W0:Y:S02]  /*d170*/  LDC R16, c[0x0][0x600] ;  /* 0x00018000ff107b82 */ /* 0x000e240000000800 */
[-CC-:B-1----:R-:W-:Y:S01]  /*d180*/  SHF.R.U64 R6, R8, R10.reuse, R9.reuse ;  /* 0x0000000a08067219 */ /* 0x182fe20000001209 */
[----:B------:R-:W-:Y:S01]  /*d190*/  IMAD.MOV.U32 R8, RZ, RZ, -0x1 ;  /* 0xffffffffff087424 */ /* 0x000fe200078e00ff */
[----:B------:R-:W-:-:S04]  /*d1a0*/  SHF.R.U32.HI R9, RZ, R10, R9 ;  /* 0x0000000aff097219 */ /* 0x000fc80000011609 */
[----:B------:R-:W1:Y:S01]  /*d1b0*/  LDC R22, c[0x0][0x648] ;  /* 0x00019200ff167b82 */ /* 0x000e620000000800 */
[-CC-:B--2---:R-:W-:Y:S02]  /*d1c0*/  SHF.R.U64 R21, R6, R12.reuse, R9.reuse ;  /* 0x0000000c06157219 */ /* 0x184fe40000001209 */
[----:B------:R-:W-:-:S05]  /*d1d0*/  SHF.R.U32.HI R2, RZ, R12, R9 ;  /* 0x0000000cff027219 */ /* 0x000fca0000011609 */
[----:B------:R-:W2:Y:S01]  /*d1e0*/  LDC R24, c[0x0][0x638] ;  /* 0x00018e00ff187b82 */ /* 0x000ea20000000800 */
[-C--:B---3--:R-:W-:Y:S02]  /*d1f0*/  SHF.L.U32 R8, R8, R25.reuse, RZ ;  /* 0x0000001908087219 */ /* 0x088fe400000006ff */
[-CC-:B------:R-:W-:Y:S02]  /*d200*/  SHF.R.U64 R23, R21, R25.reuse, R2.reuse ;  /* 0x0000001915177219 */ /* 0x180fe40000001202 */
[----:B------:R-:W-:Y:S02]  /*d210*/  LOP3.LUT R30, RZ, R8, RZ, 0x33, !PT ;  /* 0x00000008ff1e7212 */ /* 0x000fe400078e33ff */
[----:B------:R-:W-:Y:S01]  /*d220*/  SHF.R.U32.HI R9, RZ, R25, R2 ;  /* 0x00000019ff097219 */ /* 0x000fe20000011602 */
[----:B------:R-:W3:Y:S01]  /*d230*/  LDC R29, c[0x0][0x610] ;  /* 0x00018400ff1d7b82 */ /* 0x000ee20000000800 */
[----:B------:R-:W-:Y:S01]  /*d240*/  IMAD.MOV.U32 R8, RZ, RZ, R23 ;  /* 0x000000ffff087224 */ /* 0x000fe200078e0017 */
[----:B------:R-:W-:Y:S06]  /*d250*/  @!P0 BRA `(.L_x_396) ;  /* 0x0000000000288947 */ /* 0x000fec0003800000 */
        /* <DEDUP_REMOVED lines=10> */
.L_x_396:
[----:B------:R-:W4:Y:S01]  /*d300*/  LDC R2, c[0x0][0x65c] ;  /* 0x00019700ff027b82 */ /* 0x000f220000000800 */
[----:B-1----:R-:W-:Y:S01]  /*d310*/  SHF.R.U64 R5, R8, R22, R9 ;  /* 0x0000001608057219 */ /* 0x002fe20000001209 */
[----:B0-----:R-:W-:Y:S01]  /*d320*/  VIADD R9, R16, 0xffffffff ;  /* 0xffffffff10097836 */ /* 0x001fe20000000000 */
[----:B------:R-:W-:Y:S01]  /*d330*/  SHF.L.U32 R28, R28, R25, RZ ;  /* 0x000000191c1c7219 */ /* 0x000fe200000006ff */
[----:B------:R-:W-:Y:S02]  /*d340*/  IMAD.MOV.U32 R13, RZ, RZ, R20 ;  /* 0x000000ffff0d7224 */ /* 0x000fe400078e0014 */
[----:B------:R-:W-:Y:S01]  /*d350*/  IMAD.MOV R8, RZ, RZ, -R5 ;  /* 0x000000ffff087224 */ /* 0x000fe200078e0a05 */
[----:B----4-:R-:W-:Y:S02]  /*d360*/  ISETP.NE.AND P0, PT, R2, 0x1, PT ;  /* 0x000000010200780c */ /* 0x010fe40003f05270 */
[----:B------:R-:W-:-:S11]  /*d370*/  LOP3.LUT R2, R21, R30, RZ, 0xc0, !PT ;  /* 0x0000001e15027212 */ /* 0x000fd600078ec0ff */
[----:B------:R-:W-:Y:S02]  /*d380*/  @P0 IMAD R3, R7, R14, R4 ;  /* 0x0000000e07030224 */ /* 0x000fe400078e0204 */
[----:B------:R-:W-:Y:S01]  /*d390*/  IMAD R4, R28, R5, R2 ;  /* 0x000000051c047224 */ /* 0x000fe200078e0202 */
[----:B------:R-:W-:Y:S01]  /*d3a0*/  LOP3.LUT R5, R6, R9, RZ, 0xc0, !PT ;  /* 0x0000000906057212 */ /* 0x000fe200078ec0ff */
[----:B--2---:R-:W-:Y:S02]  /*d3b0*/  IMAD R2, R8, R24, R23 ;  /* 0x0000001808027224 */ /* 0x004fe400078e0217 */
[----:B---3--:R-:W-:Y:S02]  /*d3c0*/  IMAD R3, R4, R29, R3 ;  /* 0x0000001d04037224 */ /* 0x008fe400078e0203 */
[----:B------:R-:W-:Y:S02]  /*d3d0*/  IMAD R16, R2, R16, R5 ;  /* 0x0000001002107224 */ /* 0x000fe400078e0205 */
[----:B------:R-:W-:-:S03]  /*d3e0*/  IMAD.MOV.U32 R6, RZ, RZ, 0x1 ;  /* 0x00000001ff067424 */ /* 0x000fc600078e00ff */
[----:B------:R-:W-:Y:S02]  /*d3f0*/  SEL R2, R16, R3, !P0 ;  /* 0x0000000310027207 */ /* 0x000fe40004000000 */
[----:B------:R-:W-:-:S07]  /*d400*/  SEL R16, R3, R16, !P0 ;  /* 0x0000001003107207 */ /* 0x000fce0004000000 */
.L_x_394:
[----:B------:R-:W-:-:S08]  /*d410*/  NOP ;  /* 0x0000000000007918 */ /* 0x000fd00000000000 */
[----:B------:R-:W0:-:S00]  /*d420*/  USETMAXREG.DEALLOC.CTAPOOL 0x28 ;  /* 0x00000028000079c8 */ /* 0x000e0000080e0500 */
[----:B0-----:R-:W-:-:S13]  /*d430*/  ISETP.NE.AND P0, PT, R0, RZ, PT ;  /* 0x000000ff0000720c */ /* 0x001fda0003f05270 */
[----:B------:R-:W-:Y:S05]  /*d440*/  @P0 EXIT ;  /* 0x000000000000094d */ /* 0x000fea0003800000 */
[----:B------:R-:W-:Y:S01]  /*d450*/  LOP3.LUT P0, RZ, R6, 0xff, RZ, 0xc0, !PT ;  /* 0x000000ff06ff7812 */ /* 0x000fe2000780c0ff */
[----:B------:R-:W-:Y:S02]  /*d460*/  IMAD.MOV.U32 R0, RZ, RZ, 0x1 ;  /* 0x00000001ff007424 */ /* 0x000fe400078e00ff */
[----:B------:R-:W-:-:S10]  /*d470*/  IMAD.MOV.U32 R11, RZ, RZ, RZ ;  /* 0x000000ffff0b7224 */ /* 0x000fd400078e00ff */
[----:B------:R-:W-:Y:S05]  /*d480*/  @!P0 BRA `(.L_x_397) ;  /* 0x0000000c00508947 */ /* 0x000fea0003800000 */
[----:B------:R-:W0:Y:S01]  /*d490*/  LDC R0, c[0x0][0x28c] ;  /* 0x0000a300ff007b82 */ /* 0x000e220000000800 */
[----:B------:R-:W1:Y:S01]  /*d4a0*/  S2R R7, SR_CgaCtaId ;  /* 0x0000000000077919 */ /* 0x000e620000008800 */
[----:B------:R-:W-:Y:S01]  /*d4b0*/  ULDC UR5, c[0x0][0x658] ;  /* 0x0001960000057ab9 */ /* 0x000fe20000000800 */
[----:B------:R-:W-:Y:S01]  /*d4c0*/  UMOV UR7, 0xffffffff ;  /* 0xffffffff00077882 */ /* 0x000fe20000000000 */
[----:B------:R-:W-:Y:S01]  /*d4d0*/  ULDC UR6, c[0x0][0xc] ;  /* 0x0000030000067ab9 */ /* 0x000fe20000000800 */
[----:B------:R-:W-:Y:S01]  /*d4e0*/  USHF.L.U32 UR8, UR7, UR5, URZ ;  /* 0x0000000507087299 */ /* 0x000fe2000800063f */
[----:B------:R-:W-:Y:S01]  /*d4f0*/  IMAD.MOV.U32 R4, RZ, RZ, 0x1600 ;  /* 0x00001600ff047424 */ /* 0x000fe200078e00ff */
[----:B------:R-:W-:Y:S01]  /*d500*/  UMOV UR9, 0x1 ;  /* 0x0000000100097882 */ /* 0x000fe20000000000 */
[----:B------:R-:W-:Y:S01]  /*d510*/  ULDC UR7, c[0x0][0x10] ;  /* 0x0000040000077ab9 */ /* 0x000fe20000000800 */
[----:B------:R-:W-:Y:S01]  /*d520*/  USHF.L.U32 UR18, UR9, UR5, URZ ;  /* 0x0000000509127299 */ /* 0x000fe2000800063f */
[----:B------:R-:W-:Y:S01]  /*d530*/  BSSY B0, `(.L_x_397) ;  /* 0x00000c9000007945 */ /* 0x000fe20003800000 */
[----:B------:R-:W-:Y:S01]  /*d540*/  UIMAD.WIDE.U32 UR6, UR6, UR7, URZ ;  /* 0x00000007060672a5 */ /* 0x000fe2000f8e003f */
[----:B------:R-:W-:Y:S01]  /*d550*/  IMAD.MOV.U32 R10, RZ, RZ, 0x1 ;  /* 0x00000001ff0a7424 */ /* 0x000fe200078e00ff */
[----:B------:R-:W-:Y:S01]  /*d560*/  ULDC UR5, c[0x0][0x14] ;  /* 0x0000050000057ab9 */ /* 0x000fe20000000800 */
[----:B------:R-:W-:Y:S01]  /*d570*/  LOP3.LUT R6, R17, 0x2, RZ, 0xfc, !PT ;  /* 0x0000000211067812 */ /* 0x000fe200078efcff */
[----:B------:R-:W-:Y:S01]  /*d580*/  UIMAD.WIDE.U32 UR22, UR6, UR5, URZ ;  /* 0x00000005061672a5 */ /* 0x000fe2000f8e003f */
[----:B------:R-:W-:Y:S01]  /*d590*/  IMAD.MOV.U32 R11, RZ, RZ, RZ ;  /* 0x000000ffff0b7224 */ /* 0x000fe200078e00ff */
[----:B------:R-:W-:Y:S01]  /*d5a0*/  UIMAD UR13, UR7, UR5, URZ ;  /* 0x00000005070d72a4 */ /* 0x000fe2000f8e023f */
[----:B------:R-:W-:Y:S01]  /*d5b0*/  ULDC UR4, c[0x0][0x600] ;  /* 0x0001800000047ab9 */ /* 0x000fe20000000800 */
[----:B------:R-:W-:-:S02]  /*d5c0*/  ULOP3.LUT UR17, URZ, UR8, URZ, 0x33, !UPT ;  /* 0x000000083f117292 */ /* 0x000fc4000f8e333f */
[----:B------:R-:W-:Y:S01]  /*d5d0*/  UIADD3 UR4, UR4, -0x1, URZ ;  /* 0xffffffff04047890 */ /* 0x000fe2000fffe03f */
[----:B0-----:R-:W-:Y:S01]  /*d5e0*/  VIADD R0, R0, 0x3f ;  /* 0x0000003f00007836 */ /* 0x001fe20000000000 */
[----:B------:R-:W-:Y:S01]  /*d5f0*/  UIADD3 UR13, UR23, UR13, URZ ;  /* 0x0000000d170d7290 */ /* 0x000fe2000fffe03f */
[----:B------:R-:W-:-:S03]  /*d600*/  ULDC.64 UR24, c[0x0][0x198] ;  /* 0x0000660000187ab9 */ /* 0x000fc60000000a00 */
[----:B------:R-:W-:-:S04]  /*d610*/  SHF.R.S32.HI R3, RZ, 0x1f, R0 ;  /* 0x0000001fff037819 */ /* 0x000fc80000011400 */
[----:B------:R-:W-:Y:S01]  /*d620*/  LEA.HI R3, R3, R0, RZ, 0x6 ;  /* 0x0000000003037211 */ /* 0x000fe200078f30ff */
[----:B------:R-:W-:Y:S01]  /*d630*/  IMAD.MOV.U32 R0, RZ, RZ, 0x1 ;  /* 0x00000001ff007424 */ /* 0x000fe200078e00ff */
[----:B-1----:R-:W-:Y:S02]  /*d640*/  LOP3.LUT R7, R7, 0x1, RZ, 0xc0, !PT ;  /* 0x0000000107077812 */ /* 0x002fe400078ec0ff */
[----:B------:R-:W-:-:S03]  /*d650*/  SHF.R.S32.HI R8, RZ, 0x6, R3 ;  /* 0x00000006ff087819 */ /* 0x000fc60000011403 */
[----:B------:R-:W-:Y:S02]  /*d660*/  IMAD R9, R7, R4, 0x1b180 ;  /* 0x0001b18007097424 */ /* 0x000fe400078e0204 */
[----:B------:R-:W-:-:S07]  /*d670*/  VIADD R12, R8, 0x1 ;  /* 0x00000001080c7836 */ /* 0x000fce0000000000 */
.L_x_408:
[----:B------:R-:W-:-:S03]  /*d680*/  UMOV UR5, 0xffffffff ;  /* 0xffffffff00057882 */ /* 0x000fc60000000000 */
[----:B------:R-:W-:Y:S05]  /*d690*/  BRA.DIV UR5, `(.L_x_398) ;  /* 0x0000001205687947 */ /* 0x000fea000b800000 */
[----:B------:R-:W-:-:S13]  /*d6a0*/  ELECT P6, URZ, PT ;  /* 0x00000000003f782f */ /* 0x000fda00038c0000 */
.L_x_424:
[----:B------:R-:W0:Y:S01]  /*d6b0*/  LDC R3, c[0x0][0x28c] ;  /* 0x0000a300ff037b82 */ /* 0x000e220000000800 */
[----:B------:R-:W-:Y:S01]  /*d6c0*/  BSSY B1, `(.L_x_399) ;  /* 0x000003a000017945 */ /* 0x000fe20003800000 */
[----:B0-----:R-:W-:-:S13]  /*d6d0*/  ISETP.LT.OR P6, PT, R3, 0x1, !P6 ;  /* 0x000000010300780c */ /* 0x001fda00077c1670 */
[----:B------:R-:W-:Y:S05]  /*d6e0*/  @P6 BRA `(.L_x_400) ;  /* 0x0000000000dc6947 */ /* 0x000fea0003800000 */
[----:B------:R-:W-:Y:S02]  /*d6f0*/  IMAD R5, R2, 0x2, R7 ;  /* 0x0000000202057824 */ /* 0x000fe400078e0207 */
[----:B------:R-:W-:Y:S02]  /*d700*/  IMAD R16, R16, 0xc0, RZ ;  /* 0x000000c010107824 */ /* 0x000fe400078e02ff */
[----:B------:R-:W-:Y:S02]  /*d710*/  IMAD.MOV.U32 R22, RZ, RZ, RZ ;  /* 0x000000ffff167224 */ /* 0x000fe400078e00ff */
[----:B------:R-:W-:Y:S02]  /*d720*/  IMAD.MOV.U32 R2, RZ, RZ, R12 ;  /* 0x000000ffff027224 */ /* 0x000fe400078e000c */
[----:B------:R-:W-:Y:S02]  /*d730*/  IMAD.MOV.U32 R3, RZ, RZ, R0 ;  /* 0x000000ffff037224 */ /* 0x000fe400078e0000 */
[----:B------:R-:W-:-:S02]  /*d740*/  IMAD.MOV.U32 R4, RZ, RZ, R11 ;  /* 0x000000ffff047224 */ /* 0x000fc400078e000b */
[----:B------:R-:W-:-:S07]  /*d750*/  IMAD R15, R5, 0x58, RZ ;  /* 0x00000058050f7824 */ /* 0x000fce00078e02ff */
.L_x_403:
[----:B------:R-:W0:Y:S01]  /*d760*/  S2R R14, SR_CgaCtaId ;  /* 0x00000000000e7919 */ /* 0x000e220000008800 */
[----:B------:R-:W-:Y:S01]  /*d770*/  MOV R5, 0x400 ;  /* 0x0000040000057802 */ /* 0x000fe20000000f00 */
[----:B------:R-:W1:Y:S03]  /*d780*/  S2R R23, SR_TID.X ;  /* 0x0000000000177919 */ /* 0x000e660000002100 */
[----:B0-----:R-:W-:Y:S02]  /*d790*/  LEA R21, R14, R5, 0x18 ;  /* 0x000000050e157211 */ /* 0x001fe400078ec0ff */
[----:B------:R-:W-:Y:S02]  /*d7a0*/  SHF.L.U32 R5, R3, 0x1f, RZ ;  /* 0x0000001f03057819 */ /* 0x000fe400000006ff */
[----:B-1----:R-:W-:Y:S01]  /*d7b0*/  LOP3.LUT P1, RZ, R23, 0x7f, RZ, 0xc0, !PT ;  /* 0x0000007f17ff7812 */ /* 0x002fe2000782c0ff */
[----:B------:R-:W-:-:S04]  /*d7c0*/  IMAD R20, R4, 0x8, R21 ;  /* 0x0000000804147824 */ /* 0x000fc800078e0215 */
[----:B------:R-:W0:Y:S08]  /*d7d0*/  SYNCS.PHASECHK.TRANS64.TRYWAIT P0, [R20+URZ+0x48], R5 ;  /* 0x00004805140075a7 */ /* 0x000e30000800017f */
[----:B------:R-:W1:Y:S01]  /*d7e0*/  @!P1 LDC R14, c[0x0][0x500] ;  /* 0x00014000ff0e9b82 */ /* 0x000e620000000800 */
[----:B0-----:R-:W-:Y:S05]  /*d7f0*/  @!P0 BRA `(.L_x_401) ;  /* 0x0000001000308947 */ /* 0x001fea0003800000 */
.L_x_425:
[----:B0-----:R-:W-:Y:S01]  /*d800*/  PRMT R5, R6, 0x9910, RZ ;  /* 0x0000991006057816 */ /* 0x001fe200000000ff */
[----:B-1----:R0:W-:Y:S03]  /*d810*/  @!P1 SYNCS.ARRIVE.TRANS64 RZ, [R20+URZ], R14 ;  /* 0x0000000e14ff99a7 */ /* 0x0021e6000800003f */
[----:B------:R-:W-:-:S13]  /*d820*/  ISETP.NE.AND P0, PT, R5, 0x2, PT ;  /* 0x000000020500780c */ /* 0x000fda0003f05270 */
[----:B0-----:R-:W-:Y:S05]  /*d830*/  @P0 BRA `(.L_x_402) ;  /* 0x0000000000040947 */ /* 0x001fea0003800000 */
[----:B------:R-:W-:Y:S01]  /*d840*/  BPT.TRAP 0x1 ;  /* 0x000000040000795c */ /* 0x000fe20000300000 */
.L_x_402:
[----:B------:R-:W-:Y:S01]  /*d850*/  IMAD R5, R4, 0x3000, R21 ;  /* 0x0000300004057824 */ /* 0x000fe200078e0215 */
[----:B------:R-:W-:Y:S01]  /*d860*/  R2UR UR19, R21 ;  /* 0x00000000151372ca */ /* 0x000fe200000e0000 */
[----:B------:R-:W-:Y:S01]  /*d870*/  VIADD R2, R2, 0xffffffff ;  /* 0xffffffff02027836 */ /* 0x000fe20000000000 */
[----:B------:R-:W-:Y:S01]  /*d880*/  R2UR UR9, R20 ;  /* 0x00000000140972ca */ /* 0x000fe200000e0000 */
[----:B------:R-:W-:Y:S01]  /*d890*/  UIADD3 UR6, UP0, UR24, 0xf0, URZ ;  /* 0x000000f018067890 */ /* 0x000fe2000ff1e03f */
[----:B------:R-:W-:Y:S01]  /*d8a0*/  R2UR UR5, R5 ;  /* 0x00000000050572ca */ /* 0x000fe200000e0000 */
[----:B------:R-:W-:Y:S01]  /*d8b0*/  IMAD R5, R4, 0x2c00, R9 ;  /* 0x00002c0004057824 */ /* 0x000fe200078e0209 */
[----:B------:R-:W-:Y:S01]  /*d8c0*/  R2UR UR11, R16 ;  /* 0x00000000100b72ca */ /* 0x000fe200000e0000 */
[----:B------:R-:W-:Y:S01]  /*d8d0*/  UIADD3 UR26, UP1, UR24, 0x1f0, URZ ;  /* 0x000001f0181a7890 */ /* 0x000fe2000ff3e03f */
[----:B------:R-:W-:Y:S01]  /*d8e0*/  R2UR UR10, R22 ;  /* 0x00000000160a72ca */ /* 0x000fe200000e0000 */
[----:B------:R-:W-:Y:S01]  /*d8f0*/  UIADD3.X UR7, URZ, UR25, URZ, UP0, !UPT ;  /* 0x000000193f077290 */ /* 0x000fe200087fe43f */
[----:B------:R-:W-:Y:S01]  /*d900*/  R2UR UR8, R5 ;  /* 0x00000000050872ca */ /* 0x000fe200000e0000 */
[----:B------:R-:W-:Y:S01]  /*d910*/  VIADD R4, R4, 0x1 ;  /* 0x0000000104047836 */ /* 0x000fe20000000000 */
[----:B------:R-:W-:Y:S01]  /*d920*/  R2UR UR12, R13 ;  /* 0x000000000d0c72ca */ /* 0x000fe200000e0000 */
[----:B------:R-:W-:Y:S01]  /*d930*/  UIADD3.X UR27, URZ, UR25, URZ, UP1, !UPT ;  /* 0x000000193f1b7290 */ /* 0x000fe20008ffe43f */
[----:B------:R-:W-:Y:S01]  /*d940*/  R2UR UR20, R15 ;  /* 0x000000000f1472ca */ /* 0x000fe200000e0000 */
[----:B------:R-:W-:Y:S01]  /*d950*/  UMOV UR14, 0x0 ;  /* 0x00000000000e7882 */ /* 0x000fe20000000000 */
[----:B------:R-:W-:Y:S01]  /*d960*/  ISETP.GT.AND P1, PT, R2, 0x1, PT ;  /* 0x000000010200780c */ /* 0x000fe20003f24270 */
[----:B------:R-:W-:Y:S01]  /*d970*/  UIADD3 UR16, UR5, 0x180, URZ ;  /* 0x0000018005107890 */ /* 0x000fe2000fffe03f */
[----:B------:R-:W-:Y:S01]  /*d980*/  ISETP.NE.AND P0, PT, R4, 0x9, PT ;  /* 0x000000090400780c */ /* 0x000fe20003f05270 */
[----:B------:R-:W-:Y:S01]  /*d990*/  UMOV UR15, 0x10000000 ;  /* 0x10000000000f7882 */ /* 0x000fe20000000000 */
[----:B------:R-:W-:Y:S01]  /*d9a0*/  UMOV UR21, 0x30000 ;  /* 0x0003000000157882 */ /* 0x000fe20000000000 */
[----:B------:R-:W-:Y:S01]  /*d9b0*/  VIADD R22, R22, 0x40 ;  /* 0x0000004016167836 */ /* 0x000fe20000000000 */
[----:B------:R-:W-:Y:S01]  /*d9c0*/  SEL R14, RZ, 0x1, P0 ;  /* 0x00000001ff0e7807 */ /* 0x000fe20000000000 */
[----:B------:R-:W-:Y:S01]  /*d9d0*/  UIADD3 UR5, UR19, UR8, URZ ;  /* 0x0000000813057290 */ /* 0x000fe2000fffe03f */
[----:B------:R-:W-:-:S02]  /*d9e0*/  SEL R4, R4, RZ, P0 ;  /* 0x000000ff04047207 */ /* 0x000fc40000000000 */
[----:B------:R-:W-:Y:S01]  /*d9f0*/  UMOV UR8, UR16 ;  /* 0x0000001000087c82 */ /* 0x000fe20008000000 */
[----:B------:R-:W-:Y:S01]  /*da00*/  LOP3.LUT R3, R3, R14, RZ, 0x3c, !PT ;  /* 0x0000000e03037212 */ /* 0x000fe200078e3cff */
[----:B------:R0:W-:Y:S02]  /*da10*/  UTMALDG.3D [UR8], [UR6], desc[UR14] ;  /* 0x00000e08060075b4 */ /* 0x0001e40008011000 */
[----:B0-----:R-:W-:Y:S01]  /*da20*/  UMOV UR11, UR20 ;  /* 0x00000014000b7c82 */ /* 0x001fe20008000000 */
[----:B------:R-:W-:Y:S02]  /*da30*/  UMOV UR8, UR5 ;  /* 0x0000000500087c82 */ /* 0x000fe40008000000 */
[----:B------:R0:W-:Y:S02]  /*da40*/  UTMALDG.3D.MULTICAST [UR8], [UR26], UR21, desc[UR14] ;  /* 0x00000e081a0073b4 */ /* 0x0001e40008011815 */
[----:B0-----:R-:W-:Y:S05]  /*da50*/  @P1 BRA `(.L_x_403) ;  /* 0xfffffffc00401947 */ /* 0x001fea000383ffff */
.L_x_400:
[----:B------:R-:W-:Y:S05]  /*da60*/  BSYNC B1 ;  /* 0x0000000000017941 */ /* 0x000fea0003800000 */
.L_x_399:
[----:B------:R-:W-:Y:S01]  /*da70*/  LOP3.LUT P1, RZ, R10, 0xff, RZ, 0xc0, !PT ;  /* 0x000000ff0aff7812 */ /* 0x000fe2000782c0ff */
[C---:B------:R-:W-:Y:S01]  /*da80*/  IMAD.IADD R4, R8.reuse, 0x1, R11 ;  /* 0x0000000108047824 */ /* 0x040fe200078e020b */
[----:B------:R-:W-:Y:S01]  /*da90*/  ULDC.64 UR6, c[0x0][0x650] ;  /* 0x0001940000067ab9 */ /* 0x000fe20000000a00 */
[----:B------:R-:W-:Y:S01]  /*daa0*/  ISETP.GE.U32.AND P2, PT, R8, 0x9, PT ;  /* 0x000000090800780c */ /* 0x000fe20003f46070 */
[----:B------:R-:W-:Y:S01]  /*dab0*/  BSSY B1, `(.L_x_404) ;  /* 0x000006e000017945 */ /* 0x000fe20003800000 */
[----:B------:R-:W-:Y:S01]  /*dac0*/  IMAD.MOV.U32 R16, RZ, RZ, -0x1 ;  /* 0xffffffffff107424 */ /* 0x000fe200078e00ff */
[----:B------:R-:W-:Y:S01]  /*dad0*/  ISETP.GT.U32.AND P0, PT, R4, 0x8, PT ;  /* 0x000000080400780c */ /* 0x000fe20003f04070 */
[----:B------:R-:W-:Y:S01]  /*dae0*/  IMAD.MOV.U32 R13, RZ, RZ, -0x1 ;  /* 0xffffffffff0d7424 */ /* 0x000fe200078e00ff */
[----:B------:R-:W-:Y:S02]  /*daf0*/  PRMT R10, RZ, 0x7610, R10 ;  /* 0x00007610ff0a7816 */ /* 0x000fe4000000000a */
[----:B------:R-:W-:-:S03]  /*db00*/  ISETP.LT.U32.AND P0, PT, R8, 0x9, P0 ;  /* 0x000000090800780c */ /* 0x000fc60000701070 */
[----:B------:R-:W0:Y:S01]  /*db10*/  @P1 S2R R3, SR_CgaCtaId ;  /* 0x0000000000031919 */ /* 0x000e220000008800 */
[----:B------:R-:W-:-:S04]  /*db20*/  @P1 MOV R2, 0x400 ;  /* 0x0000040000021802 */ /* 0x000fc80000000f00 */
[----:B0-----:R-:W-:Y:S01]  /*db30*/  @P1 LEA R5, R3, R2, 0x18 ;  /* 0x0000000203051211 */ /* 0x001fe200078ec0ff */
[----:B------:R-:W-:-:S03]  /*db40*/  IMAD.WIDE.U32 R2, R4, 0x38e38e39, RZ ;  /* 0x38e38e3904027825 */ /* 0x000fc600078e00ff */
[----:B------:R0:W-:Y:S01]  /*db50*/  @P1 SYNCS.ARRIVE.TRANS64.A1T0 RZ, [R5+URZ+0xa8], RZ ;  /* 0x0000a8ff05ff19a7 */ /* 0x0001e2000810003f */
[----:B------:R-:W-:Y:S01]  /*db60*/  IADD3 R19, P1, R19, UR22, RZ ;  /* 0x0000001613137c10 */ /* 0x000fe2000ff3e0ff */
[----:B------:R-:W-:-:S03]  /*db70*/  IMAD.MOV.U32 R2, RZ, RZ, -0x1 ;  /* 0xffffffffff027424 */ /* 0x000fc600078e00ff */
[----:B------:R-:W-:Y:S02]  /*db80*/  IADD3.X R18, R18, UR13, RZ, P1, !PT ;  /* 0x0000000d12127c10 */ /* 0x000fe40008ffe4ff */
[----:B0-----:R-:W-:Y:S02]  /*db90*/  SHF.R.U32.HI R5, RZ, 0x1, R3 ;  /* 0x00000001ff057819 */ /* 0x001fe40000011603 */
[----:B------:R-:W-:Y:S02]  /*dba0*/  SEL R3, RZ, 0x1, !P0 ;  /* 0x00000001ff037807 */ /* 0x000fe40004000000 */
[----:B------:R-:W-:Y:S01]  /*dbb0*/  ISETP.GE.U32.AND P0, PT, R19, UR6, PT ;  /* 0x0000000613007c0c */ /* 0x000fe2000bf06070 */
[----:B------:R-:W-:Y:S01]  /*dbc0*/  IMAD R11, R5, -0x9, R4 ;  /* 0xfffffff7050b7824 */ /* 0x000fe200078e0204 */
[----:B------:R-:W-:Y:S02]  /*dbd0*/  LOP3.LUT R0, R0, R3, RZ, 0x3c, !PT ;  /* 0x0000000300007212 */ /* 0x000fe400078e3cff */
[----:B------:R-:W-:-:S02]  /*dbe0*/  ISETP.GE.U32.AND.EX P0, PT, R18, UR7, PT, P0 ;  /* 0x0000000712007c0c */ /* 0x000fc4000bf06100 */
[----:B------:R-:W-:Y:S02]  /*dbf0*/  @P2 LOP3.LUT R0, R0, 0x1, R5, 0x78, !PT ;  /* 0x0000000100002812 */ /* 0x000fe400078e7805 */
[----:B------:R-:W-:-:S09]  /*dc00*/  PRMT R3, RZ, 0x7610, R3 ;  /* 0x00007610ff037816 */ /* 0x000fd20000000003 */
[----:B------:R-:W-:Y:S05]  /*dc10*/  @P0 BRA `(.L_x_405) ;  /* 0x00000004005c0947 */ /* 0x000fea0003800000 */
[----:B------:R-:W0:Y:S01]  /*dc20*/  S2R R14, SR_CTAID.X ;  /* 0x00000000000e7919 */ /* 0x000e220000002500 */
[----:B------:R-:W-:Y:S01]  /*dc30*/  ULDC.64 UR6, c[0x0][0x628] ;  /* 0x00018a0000067ab9 */ /* 0x000fe20000000a00 */
[----:B------:R-:W-:Y:S01]  /*dc40*/  ULDC UR8, c[0x0][0x630] ;  /* 0x00018c0000087ab9 */ /* 0x000fe20000000800 */
[----:B------:R-:W-:Y:S01]  /*dc50*/  ISETP.NE.U32.AND P0, PT, RZ, UR6, PT ;  /* 0x00000006ff007c0c */ /* 0x000fe2000bf05070 */
[----:B------:R-:W1:Y:S01]  /*dc60*/  S2R R15, SR_CTAID.Y ;  /* 0x00000000000f7919 */ /* 0x000e620000002600 */
[----:B------:R-:W-:Y:S01]  /*dc70*/  ULDC UR9, c[0x0][0x150] ;  /* 0x0000540000097ab9 */ /* 0x000fe20000000800 */
[----:B------:R-:W-:Y:S01]  /*dc80*/  IMAD.MOV.U32 R2, RZ, RZ, R19 ;  /* 0x000000ffff027224 */ /* 0x000fe200078e0013 */
[----:B------:R-:W-:Y:S01]  /*dc90*/  ISETP.NE.AND.EX P0, PT, RZ, UR7, PT, P0 ;  /* 0x00000007ff007c0c */ /* 0x000fe2000bf05300 */
[----:B------:R-:W-:Y:S01]  /*dca0*/  IMAD.MOV.U32 R3, RZ, RZ, R18 ;  /* 0x000000ffff037224 */ /* 0x000fe200078e0012 */
[----:B0-----:R-:W-:-:S11]  /*dcb0*/  I2FP.F32.U32 R16, R14 ;  /* 0x0000000e00107245 */ /* 0x001fd60000201000 */
[----:B------:R-:W-:Y:S05]  /*dcc0*/  @!P0 BRA `(.L_x_406) ;  /* 0x0000000000288947 */ /* 0x000fea0003800000 */
[----:B------:R-:W-:Y:S02]  /*dcd0*/  ULDC UR5, c[0x0][0x634] ;  /* 0x00018d0000057ab9 */ /* 0x000fe40000000800 */
[----:B------:R-:W-:-:S05]  /*dce0*/  IADD3 R3, P0, R19, UR5, RZ ;  /* 0x0000000513037c10 */ /* 0x000fca000ff1e0ff */
[----:B------:R-:W-:-:S04]  /*dcf0*/  IMAD.X R13, RZ, RZ, R18, P0 ;  /* 0x000000ffff0d7224 */ /* 0x000fc800000e0612 */
[----:B------:R-:W-:-:S04]  /*dd00*/  IMAD.WIDE.U32 R4, R13, UR6, RZ ;  /* 0x000000060d047c25 */ /* 0x000fc8000f8e00ff */
[----:B------:R-:W-:-:S04]  /*dd10*/  IMAD.WIDE.U32 R4, P0, R3, UR7, R4 ;  /* 0x0000000703047c25 */ /* 0x000fc8000f800004 */
[----:B------:R-:W-:-:S04]  /*dd20*/  IMAD.WIDE.U32 R2, R3, UR6, RZ ;  /* 0x0000000603027c25 */ /* 0x000fc8000f8e00ff */
[----:B------:R-:W-:Y:S01]  /*dd30*/  IMAD.MOV.U32 R2, RZ, RZ, R5 ;  /* 0x000000ffff027224 */ /* 0x000fe200078e0005 */
[----:B------:R-:W-:Y:S01]  /*dd40*/  IADD3 RZ, P1, R3, R4, RZ ;  /* 0x0000000403ff7210 */ /* 0x000fe20007f3e0ff */
[----:B------:R-:W-:-:S04]  /*dd50*/  IMAD.X R3, RZ, RZ, RZ, P0 ;  /* 0x000000ffff037224 */ /* 0x000fc800000e06ff */
[----:B------:R-:W-:-:S08]  /*dd60*/  IMAD.WIDE.U32.X R2, R13, UR7, R2, P1 ;  /* 0x000000070d027c25 */ /* 0x000fd000088e0402 */
.L_x_406:
[----:B------:R-:W0:Y:S01]  /*dd70*/  LDC R22, c[0x0][0x65c] ;  /* 0x00019700ff167b82 */ /* 0x000e220000000800 */
[--C-:B------:R-:W-:Y:S01]  /*dd80*/  SHF.R.U64 R13, R2, UR8, R3.reuse ;  /* 0x00000008020d7c19 */ /* 0x100fe20008001203 */
[----:B------:R-:W-:Y:S01]  /*dd90*/  FMUL R16, R16, UR9 ;  /* 0x0000000910107c20 */ /* 0x000fe20008400000 */
[----:B------:R-:W-:Y:S01]  /*dda0*/  SHF.R.U32.HI R2, RZ, UR8, R3 ;  /* 0x00000008ff027c19 */ /* 0x000fe20008011603 */
[----:B------:R-:W-:Y:S01]  /*ddb0*/  ULDC UR5, c[0x0][0x154] ;  /* 0x0000550000057ab9 */ /* 0x000fe20000000800 */
[----:B------:R-:W-:Y:S01]  /*ddc0*/  IADD3 R21, P0, RZ, -R13, RZ ;  /* 0x8000000dff157210 */ /* 0x000fe20007f1e0ff */
[----:B------:R-:W-:Y:S01]  /*ddd0*/  ULDC.64 UR6, c[0x0][0x620] ;  /* 0x0001880000067ab9 */ /* 0x000fe20000000a00 */
[----:B-1----:R-:W-:Y:S01]  /*dde0*/  I2FP.F32.U32 R3, R15 ;  /* 0x0000000f00037245 */ /* 0x002fe20000201000 */
[----:B------:R-:W1:Y:S01]  /*ddf0*/  LDC R23, c[0x0][0x144] ;  /* 0x00005100ff177b82 */ /* 0x000e620000000800 */
[----:B------:R-:W2:Y:S01]  /*de00*/  F2I.U32.TRUNC.NTZ R16, R16 ;  /* 0x0000001000107305 */ /* 0x000ea2000020f000 */
[----:B------:R-:W-:-:S02]  /*de10*/  IMAD.X R2, RZ, RZ, ~R2, P0 ;  /* 0x000000ffff027224 */ /* 0x000fc400000e0e02 */
[----:B------:R-:W-:Y:S01]  /*de20*/  FMUL R4, R3, UR5 ;  /* 0x0000000503047c20 */ /* 0x000fe20008400000 */
[----:B------:R-:W-:Y:S01]  /*de30*/  IMAD.MOV.U32 R3, RZ, RZ, R18 ;  /* 0x000000ffff037224 */ /* 0x000fe200078e0012 */
[----:B------:R-:W-:Y:S01]  /*de40*/  ULDC UR5, c[0x0][0x618] ;  /* 0x0001860000057ab9 */ /* 0x000fe20000000800 */
[----:B------:R-:W-:Y:S01]  /*de50*/  IMAD R2, R2, UR6, RZ ;  /* 0x0000000602027c24 */ /* 0x000fe2000f8e02ff */
[----:B------:R-:W3:Y:S02]  /*de60*/  LDC R20, c[0x0][0x148] ;  /* 0x00005200ff147b82 */ /* 0x000ee40000000800 */
[----:B------:R-:W4:Y:S01]  /*de70*/  F2I.U32.TRUNC.NTZ R4, R4 ;  /* 0x0000000400047305 */ /* 0x000f22000020f000 */
[----:B------:R-:W-:Y:S02]  /*de80*/  IMAD R5, R21, UR7, R2 ;  /* 0x0000000715057c24 */ /* 0x000fe4000f8e0202 */
[----:B------:R-:W-:Y:S01]  /*de90*/  IMAD.MOV.U32 R2, RZ, RZ, R19 ;  /* 0x000000ffff027224 */ /* 0x000fe200078e0013 */
[----:B0-----:R-:W-:-:S03]  /*dea0*/  ISETP.NE.AND P2, PT, R22, 0x1, PT ;  /* 0x000000011600780c */ /* 0x001fc60003f45270 */
[----:B------:R-:W-:Y:S01]  /*deb0*/  IMAD.WIDE.U32 R2, R21, UR6, R2 ;  /* 0x0000000615027c25 */ /* 0x000fe2000f8e0002 */
[----:B------:R-:W-:Y:S02]  /*dec0*/  ULDC.64 UR6, c[0x0][0x640] ;  /* 0x0001900000067ab9 */ /* 0x000fe40000000a00 */
[----:B------:R-:W-:Y:S01]  /*ded0*/  ISETP.NE.U32.AND P0, PT, RZ, UR6, PT ;  /* 0x00000006ff007c0c */ /* 0x000fe2000bf05070 */
[----:B--2---:R-:W-:Y:S02]  /*dee0*/  IMAD.MOV R16, RZ, RZ, -R16 ;  /* 0x000000ffff107224 */ /* 0x004fe400078e0a10 */
[----:B------:R-:W-:Y:S01]  /*def0*/  IMAD.IADD R3, R3, 0x1, R5 ;  /* 0x0000000103037824 */ /* 0x000fe200078e0205 */
[----:B------:R-:W-:Y:S01]  /*df00*/  ISETP.NE.AND.EX P0, PT, RZ, UR7, PT, P0 ;  /* 0x00000007ff007c0c */ /* 0x000fe2000bf05300 */
[----:B-1----:R-:W-:-:S03]  /*df10*/  IMAD R14, R23, R16, R14 ;  /* 0x00000010170e7224 */ /* 0x002fc600078e020e */
[--C-:B------:R-:W-:Y:S01]  /*df20*/  SHF.R.U64 R16, R2, UR5, R3.reuse ;  /* 0x0000000502107c19 */ /* 0x100fe20008001203 */
[----:B----4-:R-:W-:Y:S01]  /*df30*/  IMAD.MOV R2, RZ, RZ, -R4 ;  /* 0x000000ffff027224 */ /* 0x010fe200078e0a04 */
[----:B------:R-:W-:Y:S01]  /*df40*/  SHF.R.U32.HI R3, RZ, UR5, R3 ;  /* 0x00000005ff037c19 */ /* 0x000fe20008011603 */
[----:B------:R-:W-:Y:S02]  /*df50*/  ULDC UR5, c[0x0][0x608] ;  /* 0x0001820000057ab9 */ /* 0x000fe40000000800 */
[----:B---3--:R-:W-:Y:S01]  /*df60*/  @P2 IMAD R14, R20, R2, R15 ;  /* 0x00000002140e2224 */ /* 0x008fe200078e020f */
[--C-:B------:R-:W-:Y:S02]  /*df70*/  SHF.R.U64 R20, R16, UR5, R3.reuse ;  /* 0x0000000510147c19 */ /* 0x100fe40008001203 */
[----:B------:R-:W-:Y:S01]  /*df80*/  SHF.R.U32.HI R3, RZ, UR5, R3 ;  /* 0x00000005ff037c19 */ /* 0x000fe20008011603 */
[----:B------:R-:W-:-:S03]  /*df90*/  ULDC UR5, c[0x0][0x658] ;  /* 0x0001960000057ab9 */ /* 0x000fc60000000800 */
[--C-:B------:R-:W-:Y:S02]  /*dfa0*/  SHF.R.U64 R15, R20, UR5, R3.reuse ;  /* 0x00000005140f7c19 */ /* 0x100fe40008001203 */
[----:B------:R-:W-:-:S03]  /*dfb0*/  SHF.R.U32.HI R21, RZ, UR5, R3 ;  /* 0x00000005ff157c19 */ /* 0x000fc60008011603 */
[----:B------:R-:W-:Y:S02]  /*dfc0*/  IMAD.MOV.U32 R4, RZ, RZ, R15 ;  /* 0x000000ffff047224 */ /* 0x000fe400078e000f */
[----:B------:R-:W-:Y:S01]  /*dfd0*/  IMAD.MOV.U32 R3, RZ, RZ, R21 ;  /* 0x000000ffff037224 */ /* 0x000fe200078e0015 */
[----:B------:R-:W-:Y:S06]  /*dfe0*/  @!P0 BRA `(.L_x_407) ;  /* 0x00000000002c8947 */ /* 0x000fec0003800000 */
        /* <DEDUP_REMOVED lines=9> */
[----:B------:R-:W-:-:S04]  /*e080*/  IMAD.WIDE.U32.X R2, R21, UR7, R2, P1 ;  /* 0x0000000715027c25 */ /* 0x000fc800088e0402 */
[----:B------:R-:W-:-:S07]  /*e090*/  IMAD.MOV.U32 R4, RZ, RZ, R2 ;  /* 0x000000ffff047224 */ /* 0x000fce00078e0002 */
.L_x_407:
[----:B------:R-:W-:Y:S01]  /*e0a0*/  ULDC UR5, c[0x0][0x648] ;  /* 0x0001920000057ab9 */ /* 0x000fe20000000800 */
[----:B------:R-:W-:Y:S01]  /*e0b0*/  LOP3.LUT R2, R20, UR17, RZ, 0xc0, !PT ;  /* 0x0000001114027c12 */ /* 0x000fe2000f8ec0ff */
[----:B------:R-:W-:Y:S01]  /*e0c0*/  ULDC UR6, c[0x0][0x610] ;  /* 0x0001840000067ab9 */ /* 0x000fe20000000800 */
[----:B------:R-:W-:Y:S01]  /*e0d0*/  SHF.R.U64 R3, R4, UR5, R3 ;  /* 0x0000000504037c19 */ /* 0x000fe20008001203 */
[----:B------:R-:W-:Y:S01]  /*e0e0*/  ULDC UR5, c[0x0][0x638] ;  /* 0x00018e0000057ab9 */ /* 0x000fe20000000800 */
[----:B------:R-:W-:-:S03]  /*e0f0*/  LOP3.LUT R16, R16, UR4, RZ, 0xc0, !PT ;  /* 0x0000000410107c12 */ /* 0x000fc6000f8ec0ff */
[----:B------:R-:W-:Y:S02]  /*e100*/  IMAD.MOV R4, RZ, RZ, -R3 ;  /* 0x000000ffff047224 */ /* 0x000fe400078e0a03 */
[----:B------:R-:W-:Y:S02]  /*e110*/  IMAD R3, R3, UR18, R2 ;  /* 0x0000001203037c24 */ /* 0x000fe4000f8e0202 */
[----:B------:R-:W-:Y:S01]  /*e120*/  IMAD R15, R4, UR5, R15 ;  /* 0x00000005040f7c24 */ /* 0x000fe2000f8e020f */
[----:B------:R-:W-:Y:S01]  /*e130*/  ULDC UR5, c[0x0][0x600] ;  /* 0x0001800000057ab9 */ /* 0x000fe20000000800 */
[----:B------:R-:W-:Y:S02]  /*e140*/  IMAD R14, R3, UR6, R14 ;  /* 0x00000006030e7c24 */ /* 0x000fe4000f8e020e */
[----:B------:R-:W-:Y:S02]  /*e150*/  IMAD R15, R15, UR5, R16 ;  /* 0x000000050f0f7c24 */ /* 0x000fe4000f8e0210 */
[----:B------:R-:W-:-:S03]  /*e160*/  IMAD.MOV.U32 R3, RZ, RZ, 0x1 ;  /* 0x00000001ff037424 */ /* 0x000fc600078e00ff */
[----:B------:R-:W-:Y:S02]  /*e170*/  SEL R2, R15, R14, !P2 ;  /* 0x0000000e0f027207 */ /* 0x000fe40005000000 */
[----:B------:R-:W-:-:S07]  /*e180*/  SEL R16, R14, R15, !P2 ;  /* 0x0000000f0e107207 */ /* 0x000fce0005000000 */
.L_x_405:
[----:B------:R-:W-:Y:S05]  /*e190*/  BSYNC B1 ;  /* 0x0000000000017941 */ /* 0x000fea0003800000 */
.L_x_404:
[----:B------:R-:W-:-:S13]  /*e1a0*/  LOP3.LUT P0, RZ, R3, 0xff, RZ, 0xc0, !PT ;  /* 0x000000ff03ff7812 */ /* 0x000fda000780c0ff */
[----:B------:R-:W-:Y:S05]  /*e1b0*/  @P0 BRA `(.L_x_408) ;  /* 0xfffffff400300947 */ /* 0x000fea000383ffff */
[----:B------:R-:W-:Y:S05]  /*e1c0*/  BSYNC B0 ;  /* 0x0000000000007941 */ /* 0x000fea0003800000 */
.L_x_397:
[----:B------:R-:W-:-:S03]  /*e1d0*/  UMOV UR5, 0xffffffff ;  /* 0xffffffff00057882 */ /* 0x000fc60000000000 */
[----:B------:R-:W-:Y:S05]  /*e1e0*/  BRA.DIV UR5, `(.L_x_409) ;  /* 0x0000000605c87947 */ /* 0x000fea000b800000 */
[----:B------:R-:W-:-:S13]  /*e1f0*/  ELECT P6, URZ, PT ;  /* 0x00000000003f782f */ /* 0x000fda00038c0000 */
.L_x_428:
[----:B------:R-:W-:Y:S04]  /*e200*/  BSSY B0, `(.L_x_410) ;  /* 0x0000058000007945 */ /* 0x000fe80003800000 */
[----:B------:R-:W-:Y:S05]  /*e210*/  @!P6 BRA `(.L_x_411) ;  /* 0x000000040058e947 */ /* 0x000fea0003800000 */
[----:B------:R-:W-:-:S04]  /*e220*/  LOP3.LUT R17, R17, 0x2, RZ, 0xfc, !PT ;  /* 0x0000000211117812 */ /* 0x000fc800078efcff */
[----:B------:R-:W-:-:S13]  /*e230*/  ISETP.NE.AND P0, PT, R17, 0x3, PT ;  /* 0x000000031100780c */ /* 0x000fda0003f05270 */
[----:B------:R-:W-:Y:S05]  /*e240*/  @!P0 BRA `(.L_x_412) ;  /* 0x0000000000048947 */ /* 0x000fea0003800000 */
[----:B------:R-:W-:Y:S01]  /*e250*/  BPT.TRAP 0x1 ;  /* 0x000000040000795c */ /* 0x000fe20000300000 */
.L_x_412:
[----:B------:R-:W0:Y:S01]  /*e260*/  S2R R3, SR_CgaCtaId ;  /* 0x0000000000037919 */ /* 0x000e220000008800 */
[----:B------:R-:W-:Y:S02]  /*e270*/  MOV R2, 0x400 ;  /* 0x0000040000027802 */ /* 0x000fe40000000f00 */
[----:B------:R-:W-:Y:S02]  /*e280*/  SHF.L.U32 R4, R0, 0x1f, RZ ;  /* 0x0000001f00047819 */ /* 0x000fe400000006ff */
[----:B0-----:R-:W-:-:S05]  /*e290*/  LEA R2, R3, R2, 0x18 ;  /* 0x0000000203027211 */ /* 0x001fca00078ec0ff */
[----:B------:R-:W-:-:S04]  /*e2a0*/  VIADD R2, R2, 0x48 ;  /* 0x0000004802027836 */ /* 0x000fc80000000000 */
[C---:B------:R-:W-:Y:S02]  /*e2b0*/  IMAD R7, R11.reuse, 0x8, R2 ;  /* 0x000000080b077824 */ /* 0x040fe400078e0202 */
[----:B------:R-:W-:Y:S02]  /*e2c0*/  VIADD R11, R11, 0x1 ;  /* 0x000000010b0b7836 */ /* 0x000fe40000000000 */
[----:B------:R-:W0:Y:S03]  /*e2d0*/  SYNCS.PHASECHK.TRANS64.TRYWAIT P0, [R7+URZ], R4 ;  /* 0x00000004070075a7 */ /* 0x000e26000800017f */
[----:B------:R-:W-:-:S04]  /*e2e0*/  ISETP.NE.AND P1, PT, R11, 0x9, PT ;  /* 0x000000090b00780c */ /* 0x000fc80003f25270 */
[----:B------:R-:W-:Y:S02]  /*e2f0*/  SEL R3, RZ, 0x1, P1 ;  /* 0x00000001ff037807 */ /* 0x000fe40000800000 */
[----:B------:R-:W-:Y:S02]  /*e300*/  SEL R11, R11, RZ, P1 ;  /* 0x000000ff0b0b7207 */ /* 0x000fe40000800000 */
[----:B------:R-:W-:-:S03]  /*e310*/  LOP3.LUT R6, R0, R3, RZ, 0x3c, !PT ;  /* 0x0000000300067212 */ /* 0x000fc600078e3cff */
[----:B------:R-:W-:Y:S01]  /*e320*/  IMAD R8, R11, 0x8, R2 ;  /* 0x000000080b087824 */ /* 0x000fe200078e0202 */
[----:B------:R-:W-:Y:S01]  /*e330*/  SHF.L.U32 R5, R6, 0x1f, RZ ;  /* 0x0000001f06057819 */ /* 0x000fe200000006ff */
[----:B0-----:R-:W-:Y:S06]  /*e340*/  @!P0 BRA `(.L_x_413) ;  /* 0x0000000400908947 */ /* 0x001fec0003800000 */
.L_x_429:
[----:B------:R-:W1:Y:S01]  /*e350*/  SYNCS.PHASECHK.TRANS64.TRYWAIT P0, [R8+URZ], R5 ;  /* 0x00000005080075a7 */ /* 0x000e62000800017f */
[----:B------:R-:W-:-:S05]  /*e360*/  VIADD R0, R11, 0x1 ;  /* 0x000000010b007836 */ /* 0x000fca0000000000 */
[----:B------:R-:W-:-:S04]  /*e370*/  ISETP.NE.AND P1, PT, R0, 0x9, PT ;  /* 0x000000090000780c */ /* 0x000fc80003f25270 */
[----:B------:R-:W-:Y:S02]  /*e380*/  SEL R3, RZ, 0x1, P1 ;  /* 0x00000001ff037807 */ /* 0x000fe40000800000 */
[----:B0-----:R-:W-:Y:S02]  /*e390*/  SEL R7, R0, RZ, P1 ;  /* 0x000000ff00077207 */ /* 0x001fe40000800000 */
[----:B------:R-:W-:-:S03]  /*e3a0*/  LOP3.LUT R6, R6, R3, RZ, 0x3c, !PT ;  /* 0x0000000306067212 */ /* 0x000fc600078e3cff */
[----:B------:R-:W-:Y:S01]  /*e3b0*/  IMAD R9, R7, 0x8, R2 ;  /* 0x0000000807097824 */ /* 0x000fe200078e0202 */
[----:B------:R-:W-:Y:S01]  /*e3c0*/  SHF.L.U32 R4, R6, 0x1f, RZ ;  /* 0x0000001f06047819 */ /* 0x000fe200000006ff */
[----:B-1----:R-:W-:Y:S06]  /*e3d0*/  @!P0 BRA `(.L_x_414) ;  /* 0x0000000400808947 */ /* 0x002fec0003800000 */
.L_x_430:
[----:B------:R-:W1:Y:S01]  /*e3e0*/  SYNCS.PHASECHK.TRANS64.TRYWAIT P0, [R9+URZ], R4 ;  /* 0x00000004090075a7 */ /* 0x000e62000800017f */
[----:B------:R-:W-:-:S05]  /*e3f0*/  VIADD R0, R7, 0x1 ;  /* 0x0000000107007836 */ /* 0x000fca0000000000 */
[----:B------:R-:W-:-:S04]  /*e400*/  ISETP.NE.AND P1, PT, R0, 0x9, PT ;  /* 0x000000090000780c */ /* 0x000fc80003f25270 */
[----:B------:R-:W-:Y:S02]  /*e410*/  SEL R3, RZ, 0x1, P1 ;  /* 0x00000001ff037807 */ /* 0x000fe40000800000 */
[----:B------:R-:W-:Y:S02]  /*e420*/  SEL R7, R0, RZ, P1 ;  /* 0x000000ff00077207 */ /* 0x000fe40000800000 */
[----:B------:R-:W-:-:S03]  /*e430*/  LOP3.LUT R6, R6, R3, RZ, 0x3c, !PT ;  /* 0x0000000306067212 */ /* 0x000fc600078e3cff */
[----:B0-----:R-:W-:Y:S01]  /*e440*/  IMAD R8, R7, 0x8, R2 ;  /* 0x0000000807087824 */ /* 0x001fe200078e0202 */
[----:B------:R-:W-:Y:S01]  /*e450*/  SHF.L.U32 R5, R6, 0x1f, RZ ;  /* 0x0000001f06057819 */ /* 0x000fe200000006ff */
[----:B-1----:R-:W-:Y:S06]  /*e460*/  @!P0 BRA `(.L_x_415) ;  /* 0x0000000400708947 */ /* 0x002fec0003800000 */
.L_x_431:
        /* <DEDUP_REMOVED lines=9> */
.L_x_432:
        /* <DEDUP_REMOVED lines=9> */
.L_x_433:
        /* <DEDUP_REMOVED lines=9> */
.L_x_434:
[----:B------:R-:W1:Y:S01]  /*e620*/  SYNCS.PHASECHK.TRANS64.TRYWAIT P0, [R9+URZ], R4 ;  /* 0x00000004090075a7 */ /* 0x000e62000800017f */
[----:B------:R-:W-:-:S05]  /*e630*/  VIADD R0, R7, 0x1 ;  /* 0x0000000107007836 */ /* 0x000fca0000000000 */
[----:B------:R-:W-:-:S04]  /*e640*/  ISETP.NE.AND P1, PT, R0, 0x9, PT ;  /* 0x000000090000780c */ /* 0x000fc80003f25270 */
[----:B------:R-:W-:Y:S02]  /*e650*/  SEL R3, RZ, 0x1, P1 ;  /* 0x00000001ff037807 */ /* 0x000fe40000800000 */
[----:B------:R-:W-:Y:S02]  /*e660*/  SEL R7, R0, RZ, P1 ;  /* 0x000000ff00077207 */ /* 0x000fe40000800000 */
[----:B------:R-:W-:-:S03]  /*e670*/  LOP3.LUT R11, R6, R3, RZ, 0x3c, !PT ;  /* 0x00000003060b7212 */ /* 0x000fc600078e3cff */
[----:B------:R-:W-:Y:S01]  /*e680*/  IMAD R6, R7, 0x8, R2 ;  /* 0x0000000807067824 */ /* 0x000fe200078e0202 */
[----:B0-----:R-:W-:Y:S01]  /*e690*/  SHF.L.U32 R5, R11, 0x1f, RZ ;  /* 0x0000001f0b057819 */ /* 0x001fe200000006ff */
[----:B-1----:R-:W-:Y:S06]  /*e6a0*/  @!P0 BRA `(.L_x_419) ;  /* 0x0000000400308947 */ /* 0x002fec0003800000 */
.L_x_435:
[----:B------:R-:W1:Y:S01]  /*e6b0*/  SYNCS.PHASECHK.TRANS64.TRYWAIT P0, [R6+URZ], R5 ;  /* 0x00000005060075a7 */ /* 0x000e62000800017f */
[----:B------:R-:W-:-:S05]  /*e6c0*/  VIADD R0, R7, 0x1 ;  /* 0x0000000107007836 */ /* 0x000fca0000000000 */
[----:B------:R-:W-:-:S04]  /*e6d0*/  ISETP.NE.AND P1, PT, R0, 0x9, PT ;  /* 0x000000090000780c */ /* 0x000fc80003f25270 */
[----:B0-----:R-:W-:Y:S02]  /*e6e0*/  SEL R4, RZ, 0x1, P1 ;  /* 0x00000001ff047807 */ /* 0x001fe40000800000 */
[----:B------:R-:W-:Y:S02]  /*e6f0*/  SEL R3, R0, RZ, P1 ;  /* 0x000000ff00037207 */ /* 0x000fe40000800000 */
[----:B------:R-:W-:Y:S01]  /*e700*/  LOP3.LUT R0, R11, R4, RZ, 0x3c, !PT ;  /* 0x000000040b007212 */ /* 0x000fe200078e3cff */
[----:B-1----:R-:W-:Y:S06]  /*e710*/  @!P0 BRA `(.L_x_420) ;  /* 0x0000000400288947 */ /* 0x002fec0003800000 */
.L_x_436:
[----:B------:R-:W-:Y:S01]  /*e720*/  IMAD R3, R3, 0x8, R2 ;  /* 0x0000000803037824 */ /* 0x000fe200078e0202 */
[----:B------:R-:W-:-:S07]  /*e730*/  SHF.L.U32 R0, R0, 0x1f, RZ ;  /* 0x0000001f00007819 */ /* 0x000fce00000006ff */
.L_x_421:
[----:B-1----:R1:W2:Y:S02]  /*e740*/  SYNCS.PHASECHK.TRANS64.TRYWAIT P0, [R3+URZ], R0 ;  /* 0x00000000030075a7 */ /* 0x0022a4000800017f */
[----:B--2---:R-:W-:Y:S05]  /*e750*/  @!P0 NANOSLEEP.SYNCS 0x989680 ;  /* 0x009896800000895d */ /* 0x004fea0003900000 */
[----:B------:R-:W2:Y:S02]  /*e760*/  @!P0 SYNCS.PHASECHK.TRANS64 P0, [R3+URZ], R0 ;  /* 0x00000000030085a7 */ /* 0x000ea4000800007f */
[----:B--2---:R-:W-:Y:S05]  /*e770*/  @!P0 BRA `(.L_x_421) ;  /* 0xfffffffc00f08947 */ /* 0x004fea000383ffff */
.L_x_411:
[----:B------:R-:W-:Y:S05]  /*e780*/  BSYNC B0 ;  /* 0x0000000000007941 */ /* 0x000fea0003800000 */
.L_x_410:
[----:B------:R-:W-:Y:S05]  /*e790*/  EXIT ;  /* 0x000000000000794d */ /* 0x000fea0003800000 */
.L_x_22:
[----:B----4-:R4:W0:Y:S02]  /*e7a0*/  SYNCS.PHASECHK.TRANS64.TRYWAIT P1, [R3+URZ], R0 ;  /* 0x00000000030075a7 */ /* 0x010824000802017f */
[----:B0-----:R-:W-:Y:S05]  /*e7b0*/  @!P1 NANOSLEEP.SYNCS 0x989680 ;  /* 0x009896800000995d */ /* 0x001fea0003900000 */
[----:B------:R-:W0:Y:S02]  /*e7c0*/  @!P1 SYNCS.PHASECHK.TRANS64 P1, [R3+URZ], R0 ;  /* 0x00000000030095a7 */ /* 0x000e24000802007f */
[----:B0-----:R-:W-:Y:S05]  /*e7d0*/  @!P1 BRA `(.L_x_22) ;  /* 0xfffffffc00f09947 */ /* 0x001fea000383ffff */
[----:B------:R-:W-:Y:S05]  /*e7e0*/  BRA `(.L_x_21) ;  /* 0xffffff2c009c7947 */ /* 0x000fea000383ffff */
.L_x_27:
[----:B--2---:R2:W3:Y:S02]  /*e7f0*/  SYNCS.PHASECHK.TRANS64.TRYWAIT P1, [R5+URZ], R4 ;  /* 0x00000004050075a7 */ /* 0x0044e4000802017f */
[----:B---3--:R-:W-:Y:S05]  /*e800*/  @!P1 NANOSLEEP.SYNCS 0x989680 ;  /* 0x009896800000995d */ /* 0x008fea0003900000 */
[----:B------:R-:W3:Y:S02]  /*e810*/  @!P1 SYNCS.PHASECHK.TRANS64 P1, [R5+URZ], R4 ;  /* 0x00000004050095a7 */ /* 0x000ee4000802007f */
[----:B---3--:R-:W-:Y:S05]  /*e820*/  @!P1 BRA `(.L_x_27) ;  /* 0xfffffffc00f09947 */ /* 0x008fea000383ffff */
[----:B------:R-:W-:Y:S05]  /*e830*/  BRA `(.L_x_26) ;  /* 0xffffff4000407947 */ /* 0x000fea000383ffff */
.L_x_398:
[----:B------:R-:W-:Y:S01]  /*e840*/  BSSY B1, `(.L_x_422) ;  /* 0x0000006000017945 */ /* 0x000fe20003800000 */
[----:B------:R-:W-:-:S07]  /*e850*/  IMAD.MOV.U32 R15, RZ, RZ, -0x1 ;  /* 0xffffffffff0f7424 */ /* 0x000fce00078e00ff */
[----:B------:R-:W-:Y:S05]  /*e860*/  WARPSYNC.COLLECTIVE R15, `(.L_x_423) ;  /* 0x000000000f0c7348 */ /* 0x000fea0003c00000 */
[----:B------:R-:W-:Y:S02]  /*e870*/  ELECT P6, UR62, PT ;  /* 0x00000000003e782f */ /* 0x000fe400038c0000 */
[----:B------:R-:W-:Y:S01]  /*e880*/  MOV R14, UR62 ;  /* 0x0000003e000e7c02 */ /* 0x000fe20008000f00 */
[----:B------:R-:W-:Y:S10]  /*e890*/  ENDCOLLECTIVE ;  /* 0x000000000000791b */ /* 0x000ff40003800000 */
.L_x_423:
[----:B------:R-:W-:Y:S05]  /*e8a0*/  BSYNC B1 ;  /* 0x0000000000017941 */ /* 0x000fea0003800000 */
.L_x_422:
[----:B------:R-:W-:Y:S05]  /*e8b0*/  BRA `(.L_x_424) ;  /* 0xffffffec007c7947 */ /* 0x000fea000383ffff */
.L_x_401:
[----:B0-----:R0:W2:Y:S02]  /*e8c0*/  SYNCS.PHASECHK.TRANS64.TRYWAIT P0, [R20+URZ+0x48], R5 ;  /* 0x00004805140075a7 */ /* 0x0010a4000800017f */
[----:B--2---:R-:W-:Y:S05]  /*e8d0*/  @!P0 NANOSLEEP.SYNCS 0x989680 ;  /* 0x009896800000895d */ /* 0x004fea0003900000 */
[----:B------:R-:W2:Y:S02]  /*e8e0*/  @!P0 SYNCS.PHASECHK.TRANS64 P0, [R20+URZ+0x48], R5 ;  /* 0x00004805140085a7 */ /* 0x000ea4000800007f */
[----:B--2---:R-:W-:Y:S05]  /*e8f0*/  @!P0 BRA `(.L_x_401) ;  /* 0xfffffffc00f08947 */ /* 0x004fea000383ffff */
[----:B------:R-:W-:Y:S05]  /*e900*/  BRA `(.L_x_425) ;  /* 0xffffffec00bc7947 */ /* 0x000fea000383ffff */
.L_x_409:
[----:B------:R-:W-:Y:S01]  /*e910*/  BSSY B0, `(.L_x_426) ;  /* 0x0000006000007945 */ /* 0x000fe20003800000 */
[----:B------:R-:W-:-:S07]  /*e920*/  IMAD.MOV.U32 R15, RZ, RZ, -0x1 ;  /* 0xffffffffff0f7424 */ /* 0x000fce00078e00ff */
[----:B------:R-:W-:Y:S05]  /*e930*/  WARPSYNC.COLLECTIVE R15, `(.L_x_427) ;  /* 0x000000000f0c7348 */ /* 0x000fea0003c00000 */
[----:B------:R-:W-:Y:S02]  /*e940*/  ELECT P6, UR62, PT ;  /* 0x00000000003e782f */ /* 0x000fe400038c0000 */
[----:B------:R-:W-:Y:S01]  /*e950*/  MOV R14, UR62 ;  /* 0x0000003e000e7c02 */ /* 0x000fe20008000f00 */
[----:B------:R-:W-:Y:S10]  /*e960*/  ENDCOLLECTIVE ;  /* 0x000000000000791b */ /* 0x000ff40003800000 */
.L_x_427:
[----:B------:R-:W-:Y:S05]  /*e970*/  BSYNC B0 ;  /* 0x0000000000007941 */ /* 0x000fea0003800000 */
.L_x_426:
[----:B------:R-:W-:Y:S05]  /*e980*/  BRA `(.L_x_428) ;  /* 0xfffffff8001c7947 */ /* 0x000fea000383ffff */
.L_x_413:
[----:B0-----:R0:W1:Y:S02]  /*e990*/  SYNCS.PHASECHK.TRANS64.TRYWAIT P0, [R7+URZ], R4 ;  /* 0x00000004070075a7 */ /* 0x001064000800017f */
[----:B-1----:R-:W-:Y:S05]  /*e9a0*/  @!P0 NANOSLEEP.SYNCS 0x989680 ;  /* 0x009896800000895d */ /* 0x002fea0003900000 */
[----:B------:R-:W1:Y:S02]  /*e9b0*/  @!P0 SYNCS.PHASECHK.TRANS64 P0, [R7+URZ], R4 ;  /* 0x00000004070085a7 */ /* 0x000e64000800007f */
[----:B-1----:R-:W-:Y:S05]  /*e9c0*/  @!P0 BRA `(.L_x_413) ;  /* 0xfffffffc00f08947 */ /* 0x002fea000383ffff */
[----:B------:R-:W-:Y:S05]  /*e9d0*/  BRA `(.L_x_429) ;  /* 0xfffffff8005c7947 */ /* 0x000fea000383ffff */
.L_x_414:
[----:B0-----:R0:W1:Y:S02]  /*e9e0*/  SYNCS.PHASECHK.TRANS64.TRYWAIT P0, [R8+URZ], R5 ;  /* 0x00000005080075a7 */ /* 0x001064000800017f */
[----:B-1----:R-:W-:Y:S05]  /*e9f0*/  @!P0 NANOSLEEP.SYNCS 0x989680 ;  /* 0x009896800000895d */ /* 0x002fea0003900000 */
[----:B------:R-:W1:Y:S02]  /*ea00*/  @!P0 SYNCS.PHASECHK.TRANS64 P0, [R8+URZ], R5 ;  /* 0x00000005080085a7 */ /* 0x000e64000800007f */
[----:B-1----:R-:W-:Y:S05]  /*ea10*/  @!P0 BRA `(.L_x_414) ;  /* 0xfffffffc00f08947 */ /* 0x002fea000383ffff */
[----:B------:R-:W-:Y:S05]  /*ea20*/  BRA `(.L_x_430) ;  /* 0xfffffff8006c7947 */ /* 0x000fea000383ffff */
.L_x_415:
[----:B0-----:R0:W1:Y:S02]  /*ea30*/  SYNCS.PHASECHK.TRANS64.TRYWAIT P0, [R9+URZ], R4 ;  /* 0x00000004090075a7 */ /* 0x001064000800017f */
[----:B-1----:R-:W-:Y:S05]  /*ea40*/  @!P0 NANOSLEEP.SYNCS 0x989680 ;  /* 0x009896800000895d */ /* 0x002fea0003900000 */
[----:B------:R-:W1:Y:S02]  /*ea50*/  @!P0 SYNCS.PHASECHK.TRANS64 P0, [R9+URZ], R4 ;  /* 0x00000004090085a7 */ /* 0x000e64000800007f */
[----:B-1----:R-:W-:Y:S05]  /*ea60*/  @!P0 BRA `(.L_x_415) ;  /* 0xfffffffc00f08947 */ /* 0x002fea000383ffff */
[----:B------:R-:W-:Y:S05]  /*ea70*/  BRA `(.L_x_431) ;  /* 0xfffffff8007c7947 */ /* 0x000fea000383ffff */
.L_x_416:
[----:B0-----:R0:W1:Y:S02]  /*ea80*/  SYNCS.PHASECHK.TRANS64.TRYWAIT P0, [R8+URZ], R5 ;  /* 0x00000005080075a7 */ /* 0x001064000800017f */
[----:B-1----:R-:W-:Y:S05]  /*ea90*/  @!P0 NANOSLEEP.SYNCS 0x989680 ;  /* 0x009896800000895d */ /* 0x002fea0003900000 */
[----:B------:R-:W1:Y:S02]  /*eaa0*/  @!P0 SYNCS.PHASECHK.TRANS64 P0, [R8+URZ], R5 ;  /* 0x00000005080085a7 */ /* 0x000e64000800007f */
[----:B-1----:R-:W-:Y:S05]  /*eab0*/  @!P0 BRA `(.L_x_416) ;  /* 0xfffffffc00f08947 */ /* 0x002fea000383ffff */
[----:B------:R-:W-:Y:S05]  /*eac0*/  BRA `(.L_x_432) ;  /* 0xfffffff8008c7947 */ /* 0x000fea000383ffff */
.L_x_417:
[----:B0-----:R0:W1:Y:S02]  /*ead0*/  SYNCS.PHASECHK.TRANS64.TRYWAIT P0, [R9+URZ], R4 ;  /* 0x00000004090075a7 */ /* 0x001064000800017f */
[----:B-1----:R-:W-:Y:S05]  /*eae0*/  @!P0 NANOSLEEP.SYNCS 0x989680 ;  /* 0x009896800000895d */ /* 0x002fea0003900000 */
[----:B------:R-:W1:Y:S02]  /*eaf0*/  @!P0 SYNCS.PHASECHK.TRANS64 P0, [R9+URZ], R4 ;  /* 0x00000004090085a7 */ /* 0x000e64000800007f */
[----:B-1----:R-:W-:Y:S05]  /*eb00*/  @!P0 BRA `(.L_x_417) ;  /* 0xfffffffc00f08947 */ /* 0x002fea000383ffff */
[----:B------:R-:W-:Y:S05]  /*eb10*/  BRA `(.L_x_433) ;  /* 0xfffffff8009c7947 */ /* 0x000fea000383ffff */
.L_x_418:
[----:B0-----:R0:W1:Y:S02]  /*eb20*/  SYNCS.PHASECHK.TRANS64.TRYWAIT P0, [R8+URZ], R5 ;  /* 0x00000005080075a7 */ /* 0x001064000800017f */
[----:B-1----:R-:W-:Y:S05]  /*eb30*/  @!P0 NANOSLEEP.SYNCS 0x989680 ;  /* 0x009896800000895d */ /* 0x002fea0003900000 */
[----:B------:R-:W1:Y:S02]  /*eb40*/  @!P0 SYNCS.PHASECHK.TRANS64 P0, [R8+URZ], R5 ;  /* 0x00000005080085a7 */ /* 0x000e64000800007f */
[----:B-1----:R-:W-:Y:S05]  /*eb50*/  @!P0 BRA `(.L_x_418) ;  /* 0xfffffffc00f08947 */ /* 0x002fea000383ffff */
[----:B------:R-:W-:Y:S05]  /*eb60*/  BRA `(.L_x_434) ;  /* 0xfffffff800ac7947 */ /* 0x000fea000383ffff */
.L_x_419:
[----:B0-----:R0:W1:Y:S02]  /*eb70*/  SYNCS.PHASECHK.TRANS64.TRYWAIT P0, [R9+URZ], R4 ;  /* 0x00000004090075a7 */ /* 0x001064000800017f */
[----:B-1----:R-:W-:Y:S05]  /*eb80*/  @!P0 NANOSLEEP.SYNCS 0x989680 ;  /* 0x009896800000895d */ /* 0x002fea0003900000 */
[----:B------:R-:W1:Y:S02]  /*eb90*/  @!P0 SYNCS.PHASECHK.TRANS64 P0, [R9+URZ], R4 ;  /* 0x00000004090085a7 */ /* 0x000e64000800007f */
[----:B-1----:R-:W-:Y:S05]  /*eba0*/  @!P0 BRA `(.L_x_419) ;  /* 0xfffffffc00f08947 */ /* 0x002fea000383ffff */
[----:B------:R-:W-:Y:S05]  /*ebb0*/  BRA `(.L_x_435) ;  /* 0xfffffff800bc7947 */ /* 0x000fea000383ffff */
.L_x_420:
[----:B0-----:R0:W1:Y:S02]  /*ebc0*/  SYNCS.PHASECHK.TRANS64.TRYWAIT P0, [R6+URZ], R5 ;  /* 0x00000005060075a7 */ /* 0x001064000800017f */
[----:B-1----:R-:W-:Y:S05]  /*ebd0*/  @!P0 NANOSLEEP.SYNCS 0x989680 ;  /* 0x009896800000895d */ /* 0x002fea0003900000 */
[----:B------:R-:W1:Y:S02]  /*ebe0*/  @!P0 SYNCS.PHASECHK.TRANS64 P0, [R6+URZ], R5 ;  /* 0x00000005060085a7 */ /* 0x000e64000800007f */
[----:B-1----:R-:W-:Y:S05]  /*ebf0*/  @!P0 BRA `(.L_x_420) ;  /* 0xfffffffc00f08947 */ /* 0x002fea000383ffff */
[----:B------:R-:W-:Y:S05]  /*ec00*/  BRA `(.L_x_436) ;  /* 0xfffffff800c47947 */ /* 0x000fea000383ffff */
.L_x_437:
[----:B------:R-:W-:-:S00]  /*ec10*/  BRA `(.L_x_437) ;  /* 0xfffffffc00fc7947 */ /* 0x000fc0000383ffff */
[----:B------:R-:W-:-:S00]  /*ec20*/  NOP ;  /* 0x0000000000007918 */ /* 0x000fc00000000000 */
        /* <DEDUP_REMOVED lines=13> */
.L_x_438:


//--------------------- .nv.global.init           --------------------------
	.section	.nv.global.init,"aw",@progbits
.nv.global.init:
	.type		$str$22,@object
	.size		$str$22,($str$23 - $str$22)
$str$22:
        /*0000*/ 	.byte	0x6b, 0x5f, 0x74, 0x69, 0x6c, 0x65, 0x5f, 0x63, 0x6f, 0x75, 0x6e, 0x74, 0x20, 0x3e, 0x3d, 0x20
        /*0010*/ 	.byte	0x31, 0x00
	.type		$str$23,@object
	.size		$str$23,(__unnamed_1 - $str$23)
$str$23:
        /*0012*/ 	.byte	0x2f, 0x74, 0x6d, 0x70, 0x2f, 0x63, 0x75, 0x74, 0x6c, 0x61, 0x73, 0x73, 0x5f, 0x73, 0x77, 0x65
        /*0022*/ 	.byte	0x65, 0x70, 0x5f, 0x73, 0x72, 0x63, 0x2f, 0x69, 0x6e, 0x63, 0x6c, 0x75, 0x64, 0x65, 0x2f, 0x63
        /*0032*/ 	.byte	0x75, 0x74, 0x6c, 0x61, 0x73, 0x73, 0x2f, 0x67, 0x65, 0x6d, 0x6d, 0x2f, 0x63, 0x6f, 0x6c, 0x6c
        /*0042*/ 	.byte	0x65, 0x63, 0x74, 0x69, 0x76, 0x65, 0x2f, 0x73, 0x6d, 0x39, 0x30, 0x5f, 0x6d, 0x6d, 0x61, 0x5f
        /*0052*/ 	.byte	0x74, 0x6d, 0x61, 0x5f, 0x67, 0x6d, 0x6d, 0x61, 0x5f, 0x73, 0x73, 0x5f, 0x77, 0x61, 0x72, 0x70
        /*0062*/ 	.byte	0x73, 0x70, 0x65, 0x63, 0x69, 0x61, 0x6c, 0x69, 0x7a, 0x65, 0x64, 0x2e, 0x68, 0x70, 0x70, 0x00
	.type		__unnamed_1,@object
	.size		__unnamed_1,(.L_0 - __unnamed_1)
__unnamed_1:
        /*0072*/ 	.byte	0x76, 0x6f, 0x69, 0x64, 0x20, 0x63, 0x75, 0x74, 0x6c, 0x61, 0x73, 0x73, 0x3a, 0x3a, 0x67, 0x65
        /* <DEDUP_REMOVED lines=172> */
        /*0b42*/ 	.byte	0x69, 0x64, 0x65, 0x6e, 0x74, 0x69, 0x74, 0x79, 0x5d, 0x00
.L_0:


//--------------------- .nv.shared._ZN7cutlass13device_kernelINS_4gemm6kernel13GemmUniversalIN4cute5tupleIJiiiiEEENS1_10collective13CollectiveMmaINS1_34MainloopSm90TmaGmmaWarpSpecializedILi9ENS5_IJNS4_1CILi2EEENSA_ILi1EEESC_EEENS1_35KernelTmaWarpSpecializedCooperativeEEENS5_IJNSA_ILi192EEENSA_ILi176EEENSA_ILi64EEEEEEaNS5_IJlSC_lEEEaSK_NS4_8TiledMMAINS4_8MMA_AtomIJNS4_4SM904GMMA26MMA_64x16x32_S32S8S8_SS_TNEEEENS4_6LayoutISD_NS5_IJSC_NSA_ILi0EEESS_EEEEENS5_IJNS4_10UnderscoreESV_SV_EEEEENS4_13SM90_TMA_LOADENS4_14ComposedLayoutINS4_7SwizzleILi2ELi4ELi3EEENS4_18smem_ptr_flag_bitsILi8EEENSR_INS5_IJNSA_ILi8EEESI_EEENS5_IJSI_SC_EEEEEEEvNS4_8identityENS4_23SM90_TMA_LOAD_MULTICASTES18_vS19_EENS_8epilogue10collective6detail29Sm90TmaWarpSpecializedAdapterINS1D_15DefaultEpilogueIaSK_SK_NS1C_6thread17LinearCombinationIaLi1EiiLNS1H_9ScaleType4KindE0ELNS_15FloatRoundStyleE2EaEENS1_15EpilogueDefaultEEEEEvvEEEEvNT_6ParamsE --------------------------
	.section	.nv.shared._ZN7cutlass13device_kernelINS_4gemm6kernel13GemmUniversalIN4cute5tupleIJiiiiEEENS1_10collective13CollectiveMmaINS1_34MainloopSm90TmaGmmaWarpSpecializedILi9ENS5_IJNS4_1CILi2EEENSA_ILi1EEESC_EEENS1_35KernelTmaWarpSpecializedCooperativeEEENS5_IJNSA_ILi192EEENSA_ILi176EEENSA_ILi64EEEEEEaNS5_IJlSC_lEEEaSK_NS4_8TiledMMAINS4_8MMA_AtomIJNS4_4SM904GMMA26MMA_64x16x32_S32S8S8_SS_TNEEEENS4_6LayoutISD_NS5_IJSC_NSA_ILi0EEESS_EEEEENS5_IJNS4_10UnderscoreESV_SV_EEEEENS4_13SM90_TMA_LOADENS4_14ComposedLayoutINS4_7SwizzleILi2ELi4ELi3EEENS4_18smem_ptr_flag_bitsILi8EEENSR_INS5_IJNSA_ILi8EEESI_EEENS5_IJSI_SC_EEEEEEEvNS4_8identityENS4_23SM90_TMA_LOAD_MULTICASTES18_vS19_EENS_8epilogue10collective6detail29Sm90TmaWarpSpecializedAdapterINS1D_15DefaultEpilogueIaSK_SK_NS1C_6thread17LinearCombinationIaLi1EiiLNS1H_9ScaleType4KindE0ELNS_15FloatRoundStyleE2EaEENS1_15EpilogueDefaultEEEEEvvEEEEvNT_6ParamsE,"aw",@nobits
	.sectionflags	@""
	.align	16
	.zero		1024


//--------------------- .nv.shared.reserved.0     --------------------------
	.section	.nv.shared.reserved.0,"aw",@nobits
	.weak		__nv_reservedSMEM_offset_0_alias
	.size		__nv_reservedSMEM_offset_0_alias, 0, 0
	.other		__nv_reservedSMEM_offset_0_alias,@"STO_CUDA_RESERVED_SHARED STV_DEFAULT"
__nv_reservedSMEM_offset_0_alias:
	.zero		0


//--------------------- .nv.global                --------------------------
	.section	.nv.global,"aw",@nobits
.nv.global:
	.type		_ZN40_INTERNAL_c755a38d_4_k_cu_07b78535_178024cute1_E,@object
	.size		_ZN40_INTERNAL_c755a38d_4_k_cu_07b78535_178024cute1_E,(_ZN40_INTERNAL_c755a38d_4_k_cu_07b78535_178024cuda3std3__45__cpo6cbeginE - _ZN40_INTERNAL_c755a38d_4_k_cu_07b78535_178024cute1_E)
_ZN40_INTERNAL_c755a38d_4_k_cu_07b78535_178024cute1_E:
	.zero		1
	.type		_ZN40_INTERNAL_c755a38d_4_k_cu_07b78535_178024cuda3std3__45__cpo6cbeginE,@object
	.size		_ZN40_INTERNAL_c755a38d_4_k_cu_07b78535_178024cuda3std3__45__cpo6cbeginE,(_ZN40_INTERNAL_c755a38d_4_k_cu_07b78535_178024cuda3std3__48in_placeE - _ZN40_INTERNAL_c755a38d_4_k_cu_07b78535_178024cuda3std3__45__cpo6cbeginE)
_ZN40_INTERNAL_c755a38d_4_k_cu_07b78535_178024cuda3std3__45__cpo6cbeginE:
	.zero		1
	.type		_ZN40_INTERNAL_c755a38d_4_k_cu_07b78535_178024cuda3std3__48in_placeE,@object
	.size		_ZN40_INTERNAL_c755a38d_4_k_cu_07b78535_178024cuda3std3__48in_placeE,(_ZN40_INTERNAL_c755a38d_4_k_cu_07b78535_178024cuda3std6ranges3__45__cpo9iter_moveE - _ZN40_INTERNAL_c755a38d_4_k_cu_07b78535_178024cuda3std3__48in_placeE)
_ZN40_INTERNAL_c755a38d_4_k_cu_07b78535_178024cuda3std3__48in_placeE:
	.zero		1
	.type		_ZN40_INTERNAL_c755a38d_4_k_cu_07b78535_178024cuda3std6ranges3__45__cpo9iter_moveE,@object
	.size		_ZN40_INTERNAL_c755a38d_4_k_cu_07b78535_178024cuda3std6ranges3__45__cpo9iter_moveE,(_ZN40_INTERNAL_c755a38d_4_k_cu_07b78535_178024cuda3std3__45__cpo5beginE - _ZN40_INTERNAL_c755a38d_4_k_cu_07b78535_178024cuda3std6ranges3__45__cpo9iter_moveE)
_ZN40_INTERNAL_c755a38d_4_k_cu_07b78535_178024cuda3std6ranges3__45__cpo9iter_moveE:
	.zero		1
	.type		_ZN40_INTERNAL_c755a38d_4_k_cu_07b78535_178024cuda3std3__45__cpo5beginE,@object
	.size		_ZN40_INTERNAL_c755a38d_4_k_cu_07b78535_178024cuda3std3__45__cpo5beginE,(_ZN40_INTERNAL_c755a38d_4_k_cu_07b78535_178024cuda3std3__442_GLOBAL__N__c755a38d_4_k_cu_07b78535_178026ignoreE - _ZN40_INTERNAL_c755a38d_4_k_cu_07b78535_178024cuda3std3__45__cpo5beginE)
_ZN40_INTERNAL_c755a38d_4_k_cu_07b78535_178024cuda3std3__45__cpo5beginE:
	.zero		1
	.type		_ZN40_INTERNAL_c755a38d_4_k_cu_07b78535_178024cuda3std3__442_GLOBAL__N__c755a38d_4_k_cu_07b78535_178026ignoreE,@object
	.size		_ZN40_INTERNAL_c755a38d_4_k_cu_07b78535_178024cuda3std3__442_GLOBAL__N__c755a38d_4_k_cu_07b78535_178026ignoreE,(_ZN40_INTERNAL_c755a38d_4_k_cu_07b78535_178024cute7productE - _ZN40_INTERNAL_c755a38d_4_k_cu_07b78535_178024cuda3std3__442_GLOBAL__N__c755a38d_4_k_cu_07b78535_178026ignoreE)
_ZN40_INTERNAL_c755a38d_4_k_cu_07b78535_178024cuda3std3__442_GLOBAL__N__c755a38d_4_k_cu_07b78535_178026ignoreE:
	.zero		1
	.type		_ZN40_INTERNAL_c755a38d_4_k_cu_07b78535_178024cute7productE,@object
	.size		_ZN40_INTERNAL_c755a38d_4_k_cu_07b78535_178024cute7productE,(_ZN40_INTERNAL_c755a38d_4_k_cu_07b78535_178024cuda3std3__45__cpo3endE - _ZN40_INTERNAL_c755a38d_4_k_cu_07b78535_178024cute7productE)
_ZN40_INTERNAL_c755a38d_4_k_cu_07b78535_178024cute7productE:
	.zero		1
	.type		_ZN40_INTERNAL_c755a38d_4_k_cu_07b78535_178024cuda3std3__45__cpo3endE,@object
	.size		_ZN40_INTERNAL_c755a38d_4_k_cu_07b78535_178024cuda3std3__45__cpo3endE,(_ZN40_INTERNAL_c755a38d_4_k_cu_07b78535_178024cuda3std3__419piecewise_constructE - _ZN40_INTERNAL_c755a38d_4_k_cu_07b78535_178024cuda3std3__45__cpo3endE)
_ZN40_INTERNAL_c755a38d_4_k_cu_07b78535_178024cuda3std3__45__cpo3endE:
	.zero		1
	.type		_ZN40_INTERNAL_c755a38d_4_k_cu_07b78535_178024cuda3std3__419piecewise_constructE,@object
	.size		_ZN40_INTERNAL_c755a38d_4_k_cu_07b78535_178024cuda3std3__419piecewise_constructE,(_ZN40_INTERNAL_c755a38d_4_k_cu_07b78535_178024cuda3std3__45__cpo4cendE - _ZN40_INTERNAL_c755a38d_4_k_cu_07b78535_178024cuda3std3__419piecewise_constructE)
_ZN40_INTERNAL_c755a38d_4_k_cu_07b78535_178024cuda3std3__419piecewise_constructE:
	.zero		1
	.type		_ZN40_INTERNAL_c755a38d_4_k_cu_07b78535_178024cuda3std3__45__cpo4cendE,@object
	.size		_ZN40_INTERNAL_c755a38d_4_k_cu_07b78535_178024cuda3std3__45__cpo4cendE,(_ZN40_INTERNAL_c755a38d_4_k_cu_07b78535_178024cuda3std6ranges3__45__cpo4swapE - _ZN40_INTERNAL_c755a38d_4_k_cu_07b78535_178024cuda3std3__45__cpo4cendE)
_ZN40_INTERNAL_c755a38d_4_k_cu_07b78535_178024cuda3std3__45__cpo4cendE:
	.zero		1
	.type		_ZN40_INTERNAL_c755a38d_4_k_cu_07b78535_178024cuda3std6ranges3__45__cpo4swapE,@object
	.size		_ZN40_INTERNAL_c755a38d_4_k_cu_07b78535_178024cuda3std6ranges3__45__cpo4swapE,(.L_8 - _ZN40_INTERNAL_c755a38d_4_k_cu_07b78535_178024cuda3std6ranges3__45__cpo4swapE)
_ZN40_INTERNAL_c755a38d_4_k_cu_07b78535_178024cuda3std6ranges3__45__cpo4swapE:
	.zero		1
.L_8:


//--------------------- .nv.constant0._ZN7cutlass13device_kernelINS_4gemm6kernel13GemmUniversalIN4cute5tupleIJiiiiEEENS1_10collective13CollectiveMmaINS1_34MainloopSm90TmaGmmaWarpSpecializedILi9ENS5_IJNS4_1CILi2EEENSA_ILi1EEESC_EEENS1_35KernelTmaWarpSpecializedCooperativeEEENS5_IJNSA_ILi192EEENSA_ILi176EEENSA_ILi64EEEEEEaNS5_IJlSC_lEEEaSK_NS4_8TiledMMAINS4_8MMA_AtomIJNS4_4SM904GMMA26MMA_64x16x32_S32S8S8_SS_TNEEEENS4_6LayoutISD_NS5_IJSC_NSA_ILi0EEESS_EEEEENS5_IJNS4_10UnderscoreESV_SV_EEEEENS4_13SM90_TMA_LOADENS4_14ComposedLayoutINS4_7SwizzleILi2ELi4ELi3EEENS4_18smem_ptr_flag_bitsILi8EEENSR_INS5_IJNSA_ILi8EEESI_EEENS5_IJSI_SC_EEEEEEEvNS4_8identityENS4_23SM90_TMA_LOAD_MULTICASTES18_vS19_EENS_8epilogue10collective6detail29Sm90TmaWarpSpecializedAdapterINS1D_15DefaultEpilogueIaSK_SK_NS1C_6thread17LinearCombinationIaLi1EiiLNS1H_9ScaleType4KindE0ELNS_15FloatRoundStyleE2EaEENS1_15EpilogueDefaultEEEEEvvEEEEvNT_6ParamsE --------------------------
	.section	.nv.constant0._ZN7cutlass13device_kernelINS_4gemm6kernel13GemmUniversalIN4cute5tupleIJiiiiEEENS1_10collective13CollectiveMmaINS1_34MainloopSm90TmaGmmaWarpSpecializedILi9ENS5_IJNS4_1CILi2EEENSA_ILi1EEESC_EEENS1_35KernelTmaWarpSpecializedCooperativeEEENS5_IJNSA_ILi192EEENSA_ILi176EEENSA_ILi64EEEEEEaNS5_IJlSC_lEEEaSK_NS4_8TiledMMAINS4_8MMA_AtomIJNS4_4SM904GMMA26MMA_64x16x32_S32S8S8_SS_TNEEEENS4_6LayoutISD_NS5_IJSC_NSA_ILi0EEESS_EEEEENS5_IJNS4_10UnderscoreESV_SV_EEEEENS4_13SM90_TMA_LOADENS4_14ComposedLayoutINS4_7SwizzleILi2ELi4ELi3EEENS4_18smem_ptr_flag_bitsILi8EEENSR_INS5_IJNSA_ILi8EEESI_EEENS5_IJSI_SC_EEEEEEEvNS4_8identityENS4_23SM90_TMA_LOAD_MULTICASTES18_vS19_EENS_8epilogue10collective6detail29Sm90TmaWarpSpecializedAdapterINS1D_15DefaultEpilogueIaSK_SK_NS1C_6thread17LinearCombinationIaLi1EiiLNS1H_9ScaleType4KindE0ELNS_15FloatRoundStyleE2EaEENS1_15EpilogueDefaultEEEEEvvEEEEvNT_6ParamsE,"a",@progbits
	.sectionflags	@""
	.align	4
.nv.constant0._ZN7cutlass13device_kernelINS_4gemm6kernel13GemmUniversalIN4cute5tupleIJiiiiEEENS1_10collective13CollectiveMmaINS1_34MainloopSm90TmaGmmaWarpSpecializedILi9ENS5_IJNS4_1CILi2EEENSA_ILi1EEESC_EEENS1_35KernelTmaWarpSpecializedCooperativeEEENS5_IJNSA_ILi192EEENSA_ILi176EEENSA_ILi64EEEEEEaNS5_IJlSC_lEEEaSK_NS4_8TiledMMAINS4_8MMA_AtomIJNS4_4SM904GMMA26MMA_64x16x32_S32S8S8_SS_TNEEEENS4_6LayoutISD_NS5_IJSC_NSA_ILi0EEESS_EEEEENS5_IJNS4_10UnderscoreESV_SV_EEEEENS4_13SM90_TMA_LOADENS4_14ComposedLayoutINS4_7SwizzleILi2ELi4ELi3EEENS4_18smem_ptr_flag_bitsILi8EEENSR_INS5_IJNSA_ILi8EEESI_EEENS5_IJSI_SC_EEEEEEEvNS4_8identityENS4_23SM90_TMA_LOAD_MULTICASTES18_vS19_EENS_8epilogue10collective6detail29Sm90TmaWarpSpecializedAdapterINS1D_15DefaultEpilogueIaSK_SK_NS1C_6thread17LinearCombinationIaLi1EiiLNS1H_9ScaleType4KindE0ELNS_15FloatRoundStyleE2EaEENS1_15EpilogueDefaultEEEEEvvEEEEvNT_6ParamsE:
	.zero		1664


//--------------------- SYMBOLS --------------------------

	.type		.nv.reservedSmem.offset0,@object
	.size		.nv.reservedSmem.offset0,0x4
	.type		__assertfail,@function
